//
// Generated by NVIDIA NVVM Compiler
//
// Compiler Build ID: CL-36424714
// Cuda compilation tools, release 13.0, V13.0.88
// Based on NVVM 20.0.0
//

.version 9.0
.target sm_100
.address_size 64

	// .globl	_Z20flashAttentionKernelPKfS0_S0_PfS1_S1_
// _ZZ20flashAttentionKernelPKfS0_S0_PfS1_S1_E6QBlock has been demoted
// _ZZ20flashAttentionKernelPKfS0_S0_PfS1_S1_E6KBlock has been demoted
// _ZZ20flashAttentionKernelPKfS0_S0_PfS1_S1_E6VBlock has been demoted
// _ZZ20flashAttentionKernelPKfS0_S0_PfS1_S1_E6OBlock has been demoted

.visible .entry _Z20flashAttentionKernelPKfS0_S0_PfS1_S1_(
	.param .u64 .ptr .align 1 _Z20flashAttentionKernelPKfS0_S0_PfS1_S1__param_0,
	.param .u64 .ptr .align 1 _Z20flashAttentionKernelPKfS0_S0_PfS1_S1__param_1,
	.param .u64 .ptr .align 1 _Z20flashAttentionKernelPKfS0_S0_PfS1_S1__param_2,
	.param .u64 .ptr .align 1 _Z20flashAttentionKernelPKfS0_S0_PfS1_S1__param_3,
	.param .u64 .ptr .align 1 _Z20flashAttentionKernelPKfS0_S0_PfS1_S1__param_4,
	.param .u64 .ptr .align 1 _Z20flashAttentionKernelPKfS0_S0_PfS1_S1__param_5
)
{
	.reg .pred 	%p<4>;
	.reg .b32 	%r<27>;
	.reg .b32 	%f<244>;
	.reg .b64 	%rd<19>;
	// demoted variable
	.shared .align 4 .b8 _ZZ20flashAttentionKernelPKfS0_S0_PfS1_S1_E6QBlock[128];
	// demoted variable
	.shared .align 4 .b8 _ZZ20flashAttentionKernelPKfS0_S0_PfS1_S1_E6KBlock[128];
	// demoted variable
	.shared .align 4 .b8 _ZZ20flashAttentionKernelPKfS0_S0_PfS1_S1_E6VBlock[128];
	// demoted variable
	.shared .align 4 .b8 _ZZ20flashAttentionKernelPKfS0_S0_PfS1_S1_E6OBlock[128];
	ld.param.u64 	%rd4, [_Z20flashAttentionKernelPKfS0_S0_PfS1_S1__param_3];
	mov.u32 	%r1, %ctaid.x;
	mov.u32 	%r2, %tid.x;
	add.s32 	%r3, %r1, %r2;
	mov.u32 	%r4, %ctaid.y;
	mov.u32 	%r5, %tid.y;
	add.s32 	%r6, %r4, %r5;
	setp.gt.s32 	%p1, %r3, 31;
	setp.gt.u32 	%p2, %r6, 31;
	or.pred  	%p3, %p1, %p2;
	@%p3 bra 	$L__BB0_2;
	ld.param.u64 	%rd18, [_Z20flashAttentionKernelPKfS0_S0_PfS1_S1__param_2];
	ld.param.u64 	%rd17, [_Z20flashAttentionKernelPKfS0_S0_PfS1_S1__param_1];
	ld.param.u64 	%rd16, [_Z20flashAttentionKernelPKfS0_S0_PfS1_S1__param_0];
	cvta.to.global.u64 	%rd5, %rd4;
	cvta.to.global.u64 	%rd6, %rd17;
	cvta.to.global.u64 	%rd7, %rd18;
	cvta.to.global.u64 	%rd8, %rd16;
	shl.b32 	%r8, %r1, 5;
	add.s32 	%r9, %r8, %r5;
	mul.wide.u32 	%rd9, %r9, 4;
	add.s64 	%rd10, %rd8, %rd9;
	ld.global.nc.f32 	%f1, [%rd10];
	shl.b32 	%r10, %r5, 2;
	mov.u32 	%r11, _ZZ20flashAttentionKernelPKfS0_S0_PfS1_S1_E6QBlock;
	add.s32 	%r12, %r11, %r10;
	st.shared.f32 	[%r12], %f1;
	shl.b32 	%r13, %r4, 5;
	add.s32 	%r14, %r13, %r2;
	mul.wide.u32 	%rd11, %r14, 4;
	add.s64 	%rd12, %rd6, %rd11;
	ld.global.nc.f32 	%f2, [%rd12];
	shl.b32 	%r15, %r2, 2;
	mov.u32 	%r16, _ZZ20flashAttentionKernelPKfS0_S0_PfS1_S1_E6KBlock;
	add.s32 	%r17, %r16, %r15;
	st.shared.f32 	[%r17], %f2;
	add.s64 	%rd13, %rd7, %rd11;
	ld.global.nc.f32 	%f3, [%rd13];
	mov.u32 	%r18, _ZZ20flashAttentionKernelPKfS0_S0_PfS1_S1_E6VBlock;
	add.s32 	%r19, %r18, %r15;
	st.shared.f32 	[%r19], %f3;
	bar.sync 	0;
	shl.b32 	%r20, %r2, 7;
	add.s32 	%r21, %r11, %r20;
	ld.shared.f32 	%f4, [%r21];
	ld.shared.f32 	%f5, [_ZZ20flashAttentionKernelPKfS0_S0_PfS1_S1_E6KBlock];
	fma.rn.f32 	%f6, %f4, %f5, 0f00000000;
	ld.shared.f32 	%f7, [%r21+4];
	ld.shared.f32 	%f8, [_ZZ20flashAttentionKernelPKfS0_S0_PfS1_S1_E6KBlock+4];
	fma.rn.f32 	%f9, %f7, %f8, %f6;
	ld.shared.f32 	%f10, [%r21+8];
	ld.shared.f32 	%f11, [_ZZ20flashAttentionKernelPKfS0_S0_PfS1_S1_E6KBlock+8];
	fma.rn.f32 	%f12, %f10, %f11, %f9;
	ld.shared.f32 	%f13, [%r21+12];
	ld.shared.f32 	%f14, [_ZZ20flashAttentionKernelPKfS0_S0_PfS1_S1_E6KBlock+12];
	fma.rn.f32 	%f15, %f13, %f14, %f12;
	ld.shared.f32 	%f16, [%r21+16];
	ld.shared.f32 	%f17, [_ZZ20flashAttentionKernelPKfS0_S0_PfS1_S1_E6KBlock+16];
	fma.rn.f32 	%f18, %f16, %f17, %f15;
	ld.shared.f32 	%f19, [%r21+20];
	ld.shared.f32 	%f20, [_ZZ20flashAttentionKernelPKfS0_S0_PfS1_S1_E6KBlock+20];
	fma.rn.f32 	%f21, %f19, %f20, %f18;
	ld.shared.f32 	%f22, [%r21+24];
	ld.shared.f32 	%f23, [_ZZ20flashAttentionKernelPKfS0_S0_PfS1_S1_E6KBlock+24];
	fma.rn.f32 	%f24, %f22, %f23, %f21;
	ld.shared.f32 	%f25, [%r21+28];
	ld.shared.f32 	%f26, [_ZZ20flashAttentionKernelPKfS0_S0_PfS1_S1_E6KBlock+28];
	fma.rn.f32 	%f27, %f25, %f26, %f24;
	ld.shared.f32 	%f28, [%r21+32];
	ld.shared.f32 	%f29, [_ZZ20flashAttentionKernelPKfS0_S0_PfS1_S1_E6KBlock+32];
	fma.rn.f32 	%f30, %f28, %f29, %f27;
	ld.shared.f32 	%f31, [%r21+36];
	ld.shared.f32 	%f32, [_ZZ20flashAttentionKernelPKfS0_S0_PfS1_S1_E6KBlock+36];
	fma.rn.f32 	%f33, %f31, %f32, %f30;
	ld.shared.f32 	%f34, [%r21+40];
	ld.shared.f32 	%f35, [_ZZ20flashAttentionKernelPKfS0_S0_PfS1_S1_E6KBlock+40];
	fma.rn.f32 	%f36, %f34, %f35, %f33;
	ld.shared.f32 	%f37, [%r21+44];
	ld.shared.f32 	%f38, [_ZZ20flashAttentionKernelPKfS0_S0_PfS1_S1_E6KBlock+44];
	fma.rn.f32 	%f39, %f37, %f38, %f36;
	ld.shared.f32 	%f40, [%r21+48];
	ld.shared.f32 	%f41, [_ZZ20flashAttentionKernelPKfS0_S0_PfS1_S1_E6KBlock+48];
	fma.rn.f32 	%f42, %f40, %f41, %f39;
	ld.shared.f32 	%f43, [%r21+52];
	ld.shared.f32 	%f44, [_ZZ20flashAttentionKernelPKfS0_S0_PfS1_S1_E6KBlock+52];
	fma.rn.f32 	%f45, %f43, %f44, %f42;
	ld.shared.f32 	%f46, [%r21+56];
	ld.shared.f32 	%f47, [_ZZ20flashAttentionKernelPKfS0_S0_PfS1_S1_E6KBlock+56];
	fma.rn.f32 	%f48, %f46, %f47, %f45;
	ld.shared.f32 	%f49, [%r21+60];
	ld.shared.f32 	%f50, [_ZZ20flashAttentionKernelPKfS0_S0_PfS1_S1_E6KBlock+60];
	fma.rn.f32 	%f51, %f49, %f50, %f48;
	ld.shared.f32 	%f52, [%r21+64];
	ld.shared.f32 	%f53, [_ZZ20flashAttentionKernelPKfS0_S0_PfS1_S1_E6KBlock+64];
	fma.rn.f32 	%f54, %f52, %f53, %f51;
	ld.shared.f32 	%f55, [%r21+68];
	ld.shared.f32 	%f56, [_ZZ20flashAttentionKernelPKfS0_S0_PfS1_S1_E6KBlock+68];
	fma.rn.f32 	%f57, %f55, %f56, %f54;
	ld.shared.f32 	%f58, [%r21+72];
	ld.shared.f32 	%f59, [_ZZ20flashAttentionKernelPKfS0_S0_PfS1_S1_E6KBlock+72];
	fma.rn.f32 	%f60, %f58, %f59, %f57;
	ld.shared.f32 	%f61, [%r21+76];
	ld.shared.f32 	%f62, [_ZZ20flashAttentionKernelPKfS0_S0_PfS1_S1_E6KBlock+76];
	fma.rn.f32 	%f63, %f61, %f62, %f60;
	ld.shared.f32 	%f64, [%r21+80];
	ld.shared.f32 	%f65, [_ZZ20flashAttentionKernelPKfS0_S0_PfS1_S1_E6KBlock+80];
	fma.rn.f32 	%f66, %f64, %f65, %f63;
	ld.shared.f32 	%f67, [%r21+84];
	ld.shared.f32 	%f68, [_ZZ20flashAttentionKernelPKfS0_S0_PfS1_S1_E6KBlock+84];
	fma.rn.f32 	%f69, %f67, %f68, %f66;
	ld.shared.f32 	%f70, [%r21+88];
	ld.shared.f32 	%f71, [_ZZ20flashAttentionKernelPKfS0_S0_PfS1_S1_E6KBlock+88];
	fma.rn.f32 	%f72, %f70, %f71, %f69;
	ld.shared.f32 	%f73, [%r21+92];
	ld.shared.f32 	%f74, [_ZZ20flashAttentionKernelPKfS0_S0_PfS1_S1_E6KBlock+92];
	fma.rn.f32 	%f75, %f73, %f74, %f72;
	ld.shared.f32 	%f76, [%r21+96];
	ld.shared.f32 	%f77, [_ZZ20flashAttentionKernelPKfS0_S0_PfS1_S1_E6KBlock+96];
	fma.rn.f32 	%f78, %f76, %f77, %f75;
	ld.shared.f32 	%f79, [%r21+100];
	ld.shared.f32 	%f80, [_ZZ20flashAttentionKernelPKfS0_S0_PfS1_S1_E6KBlock+100];
	fma.rn.f32 	%f81, %f79, %f80, %f78;
	ld.shared.f32 	%f82, [%r21+104];
	ld.shared.f32 	%f83, [_ZZ20flashAttentionKernelPKfS0_S0_PfS1_S1_E6KBlock+104];
	fma.rn.f32 	%f84, %f82, %f83, %f81;
	ld.shared.f32 	%f85, [%r21+108];
	ld.shared.f32 	%f86, [_ZZ20flashAttentionKernelPKfS0_S0_PfS1_S1_E6KBlock+108];
	fma.rn.f32 	%f87, %f85, %f86, %f84;
	ld.shared.f32 	%f88, [%r21+112];
	ld.shared.f32 	%f89, [_ZZ20flashAttentionKernelPKfS0_S0_PfS1_S1_E6KBlock+112];
	fma.rn.f32 	%f90, %f88, %f89, %f87;
	ld.shared.f32 	%f91, [%r21+116];
	ld.shared.f32 	%f92, [_ZZ20flashAttentionKernelPKfS0_S0_PfS1_S1_E6KBlock+116];
	fma.rn.f32 	%f93, %f91, %f92, %f90;
	ld.shared.f32 	%f94, [%r21+120];
	ld.shared.f32 	%f95, [_ZZ20flashAttentionKernelPKfS0_S0_PfS1_S1_E6KBlock+120];
	fma.rn.f32 	%f96, %f94, %f95, %f93;
	ld.shared.f32 	%f97, [%r21+124];
	ld.shared.f32 	%f98, [_ZZ20flashAttentionKernelPKfS0_S0_PfS1_S1_E6KBlock+124];
	fma.rn.f32 	%f99, %f97, %f98, %f96;
	div.rn.f32 	%f100, %f99, 0f40B504F3;
	max.f32 	%f101, %f100, 0fFF800000;
	sub.f32 	%f102, %f100, %f101;
	fma.rn.f32 	%f103, %f102, 0f3BBB989D, 0f3F000000;
	cvt.sat.f32.f32 	%f104, %f103;
	mov.f32 	%f105, 0f4B400001;
	mov.f32 	%f106, 0f437C0000;
	fma.rm.f32 	%f107, %f104, %f106, %f105;
	add.f32 	%f108, %f107, 0fCB40007F;
	neg.f32 	%f109, %f108;
	fma.rn.f32 	%f110, %f102, 0f3FB8AA3B, %f109;
	fma.rn.f32 	%f111, %f102, 0f32A57060, %f110;
	mov.b32 	%r22, %f107;
	shl.b32 	%r23, %r22, 23;
	mov.b32 	%f112, %r23;
	ex2.approx.ftz.f32 	%f113, %f111;
	mul.f32 	%f114, %f113, %f112;
	bar.sync 	0;
	mov.u32 	%r24, _ZZ20flashAttentionKernelPKfS0_S0_PfS1_S1_E6OBlock;
	add.s32 	%r25, %r24, %r20;
	add.f32 	%f115, %f114, 0f00000000;
	ld.shared.f32 	%f116, [_ZZ20flashAttentionKernelPKfS0_S0_PfS1_S1_E6VBlock];
	fma.rn.f32 	%f117, %f114, %f116, 0f00000000;
	div.rn.f32 	%f118, %f117, %f115;
	st.shared.f32 	[%r25], %f118;
	ld.shared.f32 	%f119, [_ZZ20flashAttentionKernelPKfS0_S0_PfS1_S1_E6VBlock+4];
	fma.rn.f32 	%f120, %f114, %f119, 0f00000000;
	div.rn.f32 	%f121, %f120, %f115;
	st.shared.f32 	[%r25+4], %f121;
	ld.shared.f32 	%f122, [_ZZ20flashAttentionKernelPKfS0_S0_PfS1_S1_E6VBlock+8];
	fma.rn.f32 	%f123, %f114, %f122, 0f00000000;
	div.rn.f32 	%f124, %f123, %f115;
	st.shared.f32 	[%r25+8], %f124;
	ld.shared.f32 	%f125, [_ZZ20flashAttentionKernelPKfS0_S0_PfS1_S1_E6VBlock+12];
	fma.rn.f32 	%f126, %f114, %f125, 0f00000000;
	div.rn.f32 	%f127, %f126, %f115;
	st.shared.f32 	[%r25+12], %f127;
	ld.shared.f32 	%f128, [_ZZ20flashAttentionKernelPKfS0_S0_PfS1_S1_E6VBlock+16];
	fma.rn.f32 	%f129, %f114, %f128, 0f00000000;
	div.rn.f32 	%f130, %f129, %f115;
	st.shared.f32 	[%r25+16], %f130;
	ld.shared.f32 	%f131, [_ZZ20flashAttentionKernelPKfS0_S0_PfS1_S1_E6VBlock+20];
	fma.rn.f32 	%f132, %f114, %f131, 0f00000000;
	div.rn.f32 	%f133, %f132, %f115;
	st.shared.f32 	[%r25+20], %f133;
	ld.shared.f32 	%f134, [_ZZ20flashAttentionKernelPKfS0_S0_PfS1_S1_E6VBlock+24];
	fma.rn.f32 	%f135, %f114, %f134, 0f00000000;
	div.rn.f32 	%f136, %f135, %f115;
	st.shared.f32 	[%r25+24], %f136;
	ld.shared.f32 	%f137, [_ZZ20flashAttentionKernelPKfS0_S0_PfS1_S1_E6VBlock+28];
	fma.rn.f32 	%f138, %f114, %f137, 0f00000000;
	div.rn.f32 	%f139, %f138, %f115;
	st.shared.f32 	[%r25+28], %f139;
	ld.shared.f32 	%f140, [_ZZ20flashAttentionKernelPKfS0_S0_PfS1_S1_E6VBlock+32];
	fma.rn.f32 	%f141, %f114, %f140, 0f00000000;
	div.rn.f32 	%f142, %f141, %f115;
	st.shared.f32 	[%r25+32], %f142;
	ld.shared.f32 	%f143, [_ZZ20flashAttentionKernelPKfS0_S0_PfS1_S1_E6VBlock+36];
	fma.rn.f32 	%f144, %f114, %f143, 0f00000000;
	div.rn.f32 	%f145, %f144, %f115;
	st.shared.f32 	[%r25+36], %f145;
	ld.shared.f32 	%f146, [_ZZ20flashAttentionKernelPKfS0_S0_PfS1_S1_E6VBlock+40];
	fma.rn.f32 	%f147, %f114, %f146, 0f00000000;
	div.rn.f32 	%f148, %f147, %f115;
	st.shared.f32 	[%r25+40], %f148;
	ld.shared.f32 	%f149, [_ZZ20flashAttentionKernelPKfS0_S0_PfS1_S1_E6VBlock+44];
	fma.rn.f32 	%f150, %f114, %f149, 0f00000000;
	div.rn.f32 	%f151, %f150, %f115;
	st.shared.f32 	[%r25+44], %f151;
	ld.shared.f32 	%f152, [_ZZ20flashAttentionKernelPKfS0_S0_PfS1_S1_E6VBlock+48];
	fma.rn.f32 	%f153, %f114, %f152, 0f00000000;
	div.rn.f32 	%f154, %f153, %f115;
	st.shared.f32 	[%r25+48], %f154;
	ld.shared.f32 	%f155, [_ZZ20flashAttentionKernelPKfS0_S0_PfS1_S1_E6VBlock+52];
	fma.rn.f32 	%f156, %f114, %f155, 0f00000000;
	div.rn.f32 	%f157, %f156, %f115;
	st.shared.f32 	[%r25+52], %f157;
	ld.shared.f32 	%f158, [_ZZ20flashAttentionKernelPKfS0_S0_PfS1_S1_E6VBlock+56];
	fma.rn.f32 	%f159, %f114, %f158, 0f00000000;
	div.rn.f32 	%f160, %f159, %f115;
	st.shared.f32 	[%r25+56], %f160;
	ld.shared.f32 	%f161, [_ZZ20flashAttentionKernelPKfS0_S0_PfS1_S1_E6VBlock+60];
	fma.rn.f32 	%f162, %f114, %f161, 0f00000000;
	div.rn.f32 	%f163, %f162, %f115;
	st.shared.f32 	[%r25+60], %f163;
	ld.shared.f32 	%f164, [_ZZ20flashAttentionKernelPKfS0_S0_PfS1_S1_E6VBlock+64];
	fma.rn.f32 	%f165, %f114, %f164, 0f00000000;
	div.rn.f32 	%f166, %f165, %f115;
	st.shared.f32 	[%r25+64], %f166;
	ld.shared.f32 	%f167, [_ZZ20flashAttentionKernelPKfS0_S0_PfS1_S1_E6VBlock+68];
	fma.rn.f32 	%f168, %f114, %f167, 0f00000000;
	div.rn.f32 	%f169, %f168, %f115;
	st.shared.f32 	[%r25+68], %f169;
	ld.shared.f32 	%f170, [_ZZ20flashAttentionKernelPKfS0_S0_PfS1_S1_E6VBlock+72];
	fma.rn.f32 	%f171, %f114, %f170, 0f00000000;
	div.rn.f32 	%f172, %f171, %f115;
	st.shared.f32 	[%r25+72], %f172;
	ld.shared.f32 	%f173, [_ZZ20flashAttentionKernelPKfS0_S0_PfS1_S1_E6VBlock+76];
	fma.rn.f32 	%f174, %f114, %f173, 0f00000000;
	div.rn.f32 	%f175, %f174, %f115;
	st.shared.f32 	[%r25+76], %f175;
	ld.shared.f32 	%f176, [_ZZ20flashAttentionKernelPKfS0_S0_PfS1_S1_E6VBlock+80];
	fma.rn.f32 	%f177, %f114, %f176, 0f00000000;
	div.rn.f32 	%f178, %f177, %f115;
	st.shared.f32 	[%r25+80], %f178;
	ld.shared.f32 	%f179, [_ZZ20flashAttentionKernelPKfS0_S0_PfS1_S1_E6VBlock+84];
	fma.rn.f32 	%f180, %f114, %f179, 0f00000000;
	div.rn.f32 	%f181, %f180, %f115;
	st.shared.f32 	[%r25+84], %f181;
	ld.shared.f32 	%f182, [_ZZ20flashAttentionKernelPKfS0_S0_PfS1_S1_E6VBlock+88];
	fma.rn.f32 	%f183, %f114, %f182, 0f00000000;
	div.rn.f32 	%f184, %f183, %f115;
	st.shared.f32 	[%r25+88], %f184;
	ld.shared.f32 	%f185, [_ZZ20flashAttentionKernelPKfS0_S0_PfS1_S1_E6VBlock+92];
	fma.rn.f32 	%f186, %f114, %f185, 0f00000000;
	div.rn.f32 	%f187, %f186, %f115;
	st.shared.f32 	[%r25+92], %f187;
	ld.shared.f32 	%f188, [_ZZ20flashAttentionKernelPKfS0_S0_PfS1_S1_E6VBlock+96];
	fma.rn.f32 	%f189, %f114, %f188, 0f00000000;
	div.rn.f32 	%f190, %f189, %f115;
	st.shared.f32 	[%r25+96], %f190;
	ld.shared.f32 	%f191, [_ZZ20flashAttentionKernelPKfS0_S0_PfS1_S1_E6VBlock+100];
	fma.rn.f32 	%f192, %f114, %f191, 0f00000000;
	div.rn.f32 	%f193, %f192, %f115;
	st.shared.f32 	[%r25+100], %f193;
	ld.shared.f32 	%f194, [_ZZ20flashAttentionKernelPKfS0_S0_PfS1_S1_E6VBlock+104];
	fma.rn.f32 	%f195, %f114, %f194, 0f00000000;
	div.rn.f32 	%f196, %f195, %f115;
	st.shared.f32 	[%r25+104], %f196;
	ld.shared.f32 	%f197, [_ZZ20flashAttentionKernelPKfS0_S0_PfS1_S1_E6VBlock+108];
	fma.rn.f32 	%f198, %f114, %f197, 0f00000000;
	div.rn.f32 	%f199, %f198, %f115;
	st.shared.f32 	[%r25+108], %f199;
	ld.shared.f32 	%f200, [_ZZ20flashAttentionKernelPKfS0_S0_PfS1_S1_E6VBlock+112];
	fma.rn.f32 	%f201, %f114, %f200, 0f00000000;
	div.rn.f32 	%f202, %f201, %f115;
	st.shared.f32 	[%r25+112], %f202;
	ld.shared.f32 	%f203, [_ZZ20flashAttentionKernelPKfS0_S0_PfS1_S1_E6VBlock+116];
	fma.rn.f32 	%f204, %f114, %f203, 0f00000000;
	div.rn.f32 	%f205, %f204, %f115;
	st.shared.f32 	[%r25+116], %f205;
	ld.shared.f32 	%f206, [_ZZ20flashAttentionKernelPKfS0_S0_PfS1_S1_E6VBlock+120];
	fma.rn.f32 	%f207, %f114, %f206, 0f00000000;
	div.rn.f32 	%f208, %f207, %f115;
	st.shared.f32 	[%r25+120], %f208;
	ld.shared.f32 	%f209, [_ZZ20flashAttentionKernelPKfS0_S0_PfS1_S1_E6VBlock+124];
	fma.rn.f32 	%f210, %f114, %f209, 0f00000000;
	div.rn.f32 	%f211, %f210, %f115;
	st.shared.f32 	[%r25+124], %f211;
	bar.sync 	0;
	shl.b32 	%r26, %r3, 5;
	ld.shared.f32 	%f212, [%r25];
	mul.wide.s32 	%rd14, %r26, 4;
	add.s64 	%rd15, %rd5, %rd14;
	st.global.f32 	[%rd15], %f212;
	ld.shared.f32 	%f213, [%r25+4];
	st.global.f32 	[%rd15+4], %f213;
	ld.shared.f32 	%f214, [%r25+8];
	st.global.f32 	[%rd15+8], %f214;
	ld.shared.f32 	%f215, [%r25+12];
	st.global.f32 	[%rd15+12], %f215;
	ld.shared.f32 	%f216, [%r25+16];
	st.global.f32 	[%rd15+16], %f216;
	ld.shared.f32 	%f217, [%r25+20];
	st.global.f32 	[%rd15+20], %f217;
	ld.shared.f32 	%f218, [%r25+24];
	st.global.f32 	[%rd15+24], %f218;
	ld.shared.f32 	%f219, [%r25+28];
	st.global.f32 	[%rd15+28], %f219;
	ld.shared.f32 	%f220, [%r25+32];
	st.global.f32 	[%rd15+32], %f220;
	ld.shared.f32 	%f221, [%r25+36];
	st.global.f32 	[%rd15+36], %f221;
	ld.shared.f32 	%f222, [%r25+40];
	st.global.f32 	[%rd15+40], %f222;
	ld.shared.f32 	%f223, [%r25+44];
	st.global.f32 	[%rd15+44], %f223;
	ld.shared.f32 	%f224, [%r25+48];
	st.global.f32 	[%rd15+48], %f224;
	ld.shared.f32 	%f225, [%r25+52];
	st.global.f32 	[%rd15+52], %f225;
	ld.shared.f32 	%f226, [%r25+56];
	st.global.f32 	[%rd15+56], %f226;
	ld.shared.f32 	%f227, [%r25+60];
	st.global.f32 	[%rd15+60], %f227;
	ld.shared.f32 	%f228, [%r25+64];
	st.global.f32 	[%rd15+64], %f228;
	ld.shared.f32 	%f229, [%r25+68];
	st.global.f32 	[%rd15+68], %f229;
	ld.shared.f32 	%f230, [%r25+72];
	st.global.f32 	[%rd15+72], %f230;
	ld.shared.f32 	%f231, [%r25+76];
	st.global.f32 	[%rd15+76], %f231;
	ld.shared.f32 	%f232, [%r25+80];
	st.global.f32 	[%rd15+80], %f232;
	ld.shared.f32 	%f233, [%r25+84];
	st.global.f32 	[%rd15+84], %f233;
	ld.shared.f32 	%f234, [%r25+88];
	st.global.f32 	[%rd15+88], %f234;
	ld.shared.f32 	%f235, [%r25+92];
	st.global.f32 	[%rd15+92], %f235;
	ld.shared.f32 	%f236, [%r25+96];
	st.global.f32 	[%rd15+96], %f236;
	ld.shared.f32 	%f237, [%r25+100];
	st.global.f32 	[%rd15+100], %f237;
	ld.shared.f32 	%f238, [%r25+104];
	st.global.f32 	[%rd15+104], %f238;
	ld.shared.f32 	%f239, [%r25+108];
	st.global.f32 	[%rd15+108], %f239;
	ld.shared.f32 	%f240, [%r25+112];
	st.global.f32 	[%rd15+112], %f240;
	ld.shared.f32 	%f241, [%r25+116];
	st.global.f32 	[%rd15+116], %f241;
	ld.shared.f32 	%f242, [%r25+120];
	st.global.f32 	[%rd15+120], %f242;
	ld.shared.f32 	%f243, [%r25+124];
	st.global.f32 	[%rd15+124], %f243;
$L__BB0_2:
	ret;

}


// ===== COMPILED SASS (sm_100) =====

	.target	sm_100

	.elftype	@"ET_EXEC"


//--------------------- .note.nv.tkinfo           --------------------------
	.section	.note.nv.tkinfo,"",@"SHT_NOTE"
	.sectionflags	@"SHF_NOTE_NV_TKINFO"
	.tkinfo
        /*0018*/ 	.word	0x00000002
        /*0030*/ 	.string	""
        /*0030*/ 	.string	"ptxas"
        /*0030*/ 	.string	"Cuda compilation tools, release 13.0, V13.0.88"
        /*0030*/ 	.string	"Build cuda_13.0.r13.0/compiler.36424714_0"
        /*0030*/ 	.string	"-arch sm_100 -m 64 "



//--------------------- .note.nv.cuinfo           --------------------------
	.section	.note.nv.cuinfo,"",@"SHT_NOTE"
	.sectionflags	@"SHF_NOTE_NV_CUINFO"
        /*0018*/ 	.short	0x0002
        /*001a*/ 	.short	0x0064
        /*001c*/ 	.short	0x0082
	.zero		2


//--------------------- .nv.info                  --------------------------
	.section	.nv.info,"",@"SHT_CUDA_INFO"
	.align	4


	//----- nvinfo : EIATTR_REGCOUNT
	.align		4
        /*0000*/ 	.byte	0x04, 0x2f
        /*0002*/ 	.short	(.L_1 - .L_0)
	.align		4
.L_0:
        /*0004*/ 	.word	index@(_Z20flashAttentionKernelPKfS0_S0_PfS1_S1_)
        /*0008*/ 	.word	0x00000020


	//----- nvinfo : EIATTR_FRAME_SIZE
	.align		4
.L_1:
        /*000c*/ 	.byte	0x04, 0x11
        /*000e*/ 	.short	(.L_3 - .L_2)
	.align		4
.L_2:
        /*0010*/ 	.word	index@($__internal_0_$__cuda_sm3x_div_rn_noftz_f32_slowpath)
        /*0014*/ 	.word	0x00000000


	//----- nvinfo : EIATTR_FRAME_SIZE
	.align		4
.L_3:
        /*0018*/ 	.byte	0x04, 0x11
        /*001a*/ 	.short	(.L_5 - .L_4)
	.align		4
.L_4:
        /*001c*/ 	.word	index@(_Z20flashAttentionKernelPKfS0_S0_PfS1_S1_)
        /*0020*/ 	.word	0x00000000


	//----- nvinfo : EIATTR_MIN_STACK_SIZE
	.align		4
.L_5:
        /*0024*/ 	.byte	0x04, 0x12
        /*0026*/ 	.short	(.L_7 - .L_6)
	.align		4
.L_6:
        /*0028*/ 	.word	index@(_Z20flashAttentionKernelPKfS0_S0_PfS1_S1_)
        /*002c*/ 	.word	0x00000000
.L_7:


//--------------------- .nv.compat                --------------------------
	.section	.nv.compat,"",@"SHT_CUDA_COMPAT_INFO"
	.align	4
        /*0000*/ 	.byte	0x02, 0x09, 0x00, 0x00, 0x02, 0x02, 0x01, 0x00, 0x02, 0x05, 0x05, 0x00, 0x03, 0x07, 0x01, 0x01
        /*0010*/ 	.byte	0x02, 0x03, 0x00, 0x00, 0x02, 0x06, 0x01, 0x00, 0x04, 0x0b, 0x08, 0x00, 0x01, 0x00, 0x00, 0x00
        /*0020*/ 	.byte	0x00, 0x00, 0x00, 0x00


//--------------------- .nv.info._Z20flashAttentionKernelPKfS0_S0_PfS1_S1_ --------------------------
	.section	.nv.info._Z20flashAttentionKernelPKfS0_S0_PfS1_S1_,"",@"SHT_CUDA_INFO"
	.sectionflags	@""
	.align	4


	//----- nvinfo : EIATTR_CUDA_API_VERSION
	.align		4
        /*0000*/ 	.byte	0x04, 0x37
        /*0002*/ 	.short	(.L_9 - .L_8)
.L_8:
        /*0004*/ 	.word	0x00000082


	//----- nvinfo : EIATTR_KPARAM_INFO
	.align		4
.L_9:
        /*0008*/ 	.byte	0x04, 0x17
        /*000a*/ 	.short	(.L_11 - .L_10)
.L_10:
        /*000c*/ 	.word	0x00000000
        /*0010*/ 	.short	0x0005
        /*0012*/ 	.short	0x0028
        /*0014*/ 	.byte	0x00, 0xf5, 0x21, 0x00


	//----- nvinfo : EIATTR_KPARAM_INFO
	.align		4
.L_11:
        /*0018*/ 	.byte	0x04, 0x17
        /*001a*/ 	.short	(.L_13 - .L_12)
.L_12:
        /*001c*/ 	.word	0x00000000
        /*0020*/ 	.short	0x0004
        /*0022*/ 	.short	0x0020
        /*0024*/ 	.byte	0x00, 0xf5, 0x21, 0x00


	//----- nvinfo : EIATTR_KPARAM_INFO
	.align		4
.L_13:
        /*0028*/ 	.byte	0x04, 0x17
        /*002a*/ 	.short	(.L_15 - .L_14)
.L_14:
        /*002c*/ 	.word	0x00000000
        /*0030*/ 	.short	0x0003
        /*0032*/ 	.short	0x0018
        /*0034*/ 	.byte	0x00, 0xf5, 0x21, 0x00


	//----- nvinfo : EIATTR_KPARAM_INFO
	.align		4
.L_15:
        /*0038*/ 	.byte	0x04, 0x17
        /*003a*/ 	.short	(.L_17 - .L_16)
.L_16:
        /*003c*/ 	.word	0x00000000
        /*0040*/ 	.short	0x0002
        /*0042*/ 	.short	0x0010
        /*0044*/ 	.byte	0x00, 0xf5, 0x21, 0x00


	//----- nvinfo : EIATTR_KPARAM_INFO
	.align		4
.L_17:
        /*0048*/ 	.byte	0x04, 0x17
        /*004a*/ 	.short	(.L_19 - .L_18)
.L_18:
        /*004c*/ 	.word	0x00000000
        /*0050*/ 	.short	0x0001
        /*0052*/ 	.short	0x0008
        /*0054*/ 	.byte	0x00, 0xf5, 0x21, 0x00


	//----- nvinfo : EIATTR_KPARAM_INFO
	.align		4
.L_19:
        /*0058*/ 	.byte	0x04, 0x17
        /*005a*/ 	.short	(.L_21 - .L_20)
.L_20:
        /*005c*/ 	.word	0x00000000
        /*0060*/ 	.short	0x0000
        /*0062*/ 	.short	0x0000
        /*0064*/ 	.byte	0x00, 0xf5, 0x21, 0x00


	//----- nvinfo : EIATTR_SPARSE_MMA_MASK
	.align		4
.L_21:
        /*0068*/ 	.byte	0x03, 0x50
        /*006a*/ 	.short	0x0000


	//----- nvinfo : EIATTR_MAXREG_COUNT
	.align		4
        /*006c*/ 	.byte	0x03, 0x1b
        /*006e*/ 	.short	0x00ff


	//----- nvinfo : EIATTR_NUM_BARRIERS
	.align		4
        /*0070*/ 	.byte	0x02, 0x4c
        /*0072*/ 	.byte	0x01
	.zero		1


	//----- nvinfo : EIATTR_MERCURY_ISA_VERSION
	.align		4
        /*0074*/ 	.byte	0x03, 0x5f
        /*0076*/ 	.short	0x0101


	//----- nvinfo : EIATTR_VRC_CTA_INIT_COUNT
	.align		4
        /*0078*/ 	.byte	0x02, 0x4a
	.zero		1
	.zero		1


	//----- nvinfo : EIATTR_EXIT_INSTR_OFFSETS
	.align		4
        /*007c*/ 	.byte	0x04, 0x1c
        /*007e*/ 	.short	(.L_23 - .L_22)


	//   ....[0]....
.L_22:
        /*0080*/ 	.word	0x00000090


	//   ....[1]....
        /*0084*/ 	.word	0x00003110


	//----- nvinfo : EIATTR_CRS_STACK_SIZE
	.align		4
.L_23:
        /*0088*/ 	.byte	0x04, 0x1e
        /*008a*/ 	.short	(.L_25 - .L_24)
.L_24:
        /*008c*/ 	.word	0x00000000


	//----- nvinfo : EIATTR_CBANK_PARAM_SIZE
	.align		4
.L_25:
        /*0090*/ 	.byte	0x03, 0x19
        /*0092*/ 	.short	0x0030


	//----- nvinfo : EIATTR_PARAM_CBANK
	.align		4
        /*0094*/ 	.byte	0x04, 0x0a
        /*0096*/ 	.short	(.L_27 - .L_26)
	.align		4
.L_26:
        /*0098*/ 	.word	index@(.nv.constant0._Z20flashAttentionKernelPKfS0_S0_PfS1_S1_)
        /*009c*/ 	.short	0x0380
        /*009e*/ 	.short	0x0030


	//----- nvinfo : EIATTR_SW_WAR
	.align		4
.L_27:
        /*00a0*/ 	.byte	0x04, 0x36
        /*00a2*/ 	.short	(.L_29 - .L_28)
.L_28:
        /*00a4*/ 	.word	0x00000008
.L_29:


//--------------------- .nv.callgraph             --------------------------
	.section	.nv.callgraph,"",@"SHT_CUDA_CALLGRAPH"
	.align	4
	.sectionentsize	8
	.align		4
        /*0000*/ 	.word	0x00000000
	.align		4
        /*0004*/ 	.word	0xffffffff
	.align		4
        /*0008*/ 	.word	0x00000000
	.align		4
        /*000c*/ 	.word	0xfffffffe
	.align		4
        /*0010*/ 	.word	0x00000000
	.align		4
        /*0014*/ 	.word	0xfffffffd
	.align		4
        /*0018*/ 	.word	0x00000000
	.align		4
        /*001c*/ 	.word	0xfffffffc


//--------------------- .text._Z20flashAttentionKernelPKfS0_S0_PfS1_S1_ --------------------------
	.section	.text._Z20flashAttentionKernelPKfS0_S0_PfS1_S1_,"ax",@progbits
	.align	128
        .global         _Z20flashAttentionKernelPKfS0_S0_PfS1_S1_
        .type           _Z20flashAttentionKernelPKfS0_S0_PfS1_S1_,@function
        .size           _Z20flashAttentionKernelPKfS0_S0_PfS1_S1_,(.L_x_78 - _Z20flashAttentionKernelPKfS0_S0_PfS1_S1_)
        .other          _Z20flashAttentionKernelPKfS0_S0_PfS1_S1_,@"STO_CUDA_ENTRY STV_DEFAULT"
_Z20flashAttentionKernelPKfS0_S0_PfS1_S1_:
.text._Z20flashAttentionKernelPKfS0_S0_PfS1_S1_:
[----:B------:R-:W-:Y:S01]  /*0000*/  LDC R1, c[0x0][0x37c] ;  /* 0x0000df00ff017b82 */ /* 0x000fe20000000800 */
[----:B------:R-:W0:Y:S01]  /*0010*/  S2R R11, SR_CTAID.Y ;  /* 0x00000000000b7919 */ /* 0x000e220000002600 */
[----:B------:R-:W0:Y:S01]  /*0020*/  S2R R10, SR_TID.Y ;  /* 0x00000000000a7919 */ /* 0x000e220000002200 */
[----:B------:R-:W1:Y:S01]  /*0030*/  S2R R3, SR_CTAID.X ;  /* 0x0000000000037919 */ /* 0x000e620000002500 */
[----:B------:R-:W1:Y:S01]  /*0040*/  S2R R0, SR_TID.X ;  /* 0x0000000000007919 */ /* 0x000e620000002100 */
[----:B0-----:R-:W-:-:S04]  /*0050*/  IADD3 R4, PT, PT, R11, R10, RZ ;  /* 0x0000000a0b047210 */ /* 0x001fc80007ffe0ff */
[----:B------:R-:W-:Y:S02]  /*0060*/  ISETP.GT.U32.AND P0, PT, R4, 0x1f, PT ;  /* 0x0000001f0400780c */ /* 0x000fe40003f04070 */
[----:B-1----:R-:W-:-:S04]  /*0070*/  IADD3 R2, PT, PT, R3, R0, RZ ;  /* 0x0000000003027210 */ /* 0x002fc80007ffe0ff */
[----:B------:R-:W-:-:S13]  /*0080*/  ISETP.GT.OR P0, PT, R2, 0x1f, P0 ;  /* 0x0000001f0200780c */ /* 0x000fda0000704670 */
[----:B------:R-:W-:Y:S05]  /*0090*/  @P0 EXIT ;  /* 0x000000000000094d */ /* 0x000fea0003800000 */
[----:B------:R-:W0:Y:S01]  /*00a0*/  LDC.64 R4, c[0x0][0x380] ;  /* 0x0000e000ff047b82 */ /* 0x000e220000000a00 */
[----:B------:R-:W1:Y:S01]  /*00b0*/  LDCU.64 UR8, c[0x0][0x358] ;  /* 0x00006b00ff0877ac */ /* 0x000e620008000a00 */
[----:B------:R-:W-:Y:S02]  /*00c0*/  LEA R3, R3, R10, 0x5 ;  /* 0x0000000a03037211 */ /* 0x000fe400078e28ff */
[----:B------:R-:W-:-:S04]  /*00d0*/  LEA R11, R11, R0, 0x5 ;  /* 0x000000000b0b7211 */ /* 0x000fc800078e28ff */
[----:B------:R-:W2:Y:S08]  /*00e0*/  LDC.64 R6, c[0x0][0x388] ;  /* 0x0000e200ff067b82 */ /* 0x000eb00000000a00 */
[----:B------:R-:W3:Y:S01]  /*00f0*/  LDC.64 R8, c[0x0][0x390] ;  /* 0x0000e400ff087b82 */ /* 0x000ee20000000a00 */
[----:B0-----:R-:W-:-:S05]  /*0100*/  IMAD.WIDE.U32 R4, R3, 0x4, R4 ;  /* 0x0000000403047825 */ /* 0x001fca00078e0004 */
[----:B-1----:R0:W4:Y:S01]  /*0110*/  LDG.E.CONSTANT R28, desc[UR8][R4.64] ;  /* 0x00000008041c7981 */ /* 0x002122000c1e9900 */
[----:B--2---:R-:W-:-:S06]  /*0120*/  IMAD.WIDE.U32 R6, R11, 0x4, R6 ;  /* 0x000000040b067825 */ /* 0x004fcc00078e0006 */
[----:B------:R1:W2:Y:S01]  /*0130*/  LDG.E.CONSTANT R6, desc[UR8][R6.64] ;  /* 0x0000000806067981 */ /* 0x0002a2000c1e9900 */
[----:B---3--:R-:W-:-:S06]  /*0140*/  IMAD.WIDE.U32 R8, R11, 0x4, R8 ;  /* 0x000000040b087825 */ /* 0x008fcc00078e0008 */
[----:B------:R-:W3:Y:S01]  /*0150*/  LDG.E.CONSTANT R8, desc[UR8][R8.64] ;  /* 0x0000000808087981 */ /* 0x000ee2000c1e9900 */
[----:B------:R-:W5:Y:S01]  /*0160*/  S2UR UR7, SR_CgaCtaId ;  /* 0x00000000000779c3 */ /* 0x000f620000008800 */
[----:B------:R-:W-:Y:S02]  /*0170*/  UMOV UR4, 0x400 ;  /* 0x0000040000047882 */ /* 0x000fe40000000000 */
[----:B------:R-:W-:Y:S02]  /*0180*/  UIADD3 UR5, UPT, UPT, UR4, 0x80, URZ ;  /* 0x0000008004057890 */ /* 0x000fe4000fffe0ff */
[----:B------:R-:W-:Y:S02]  /*0190*/  UIADD3 UR6, UPT, UPT, UR4, 0x100, URZ ;  /* 0x0000010004067890 */ /* 0x000fe4000fffe0ff */
[----:B-----5:R-:W-:Y:S02]  /*01a0*/  ULEA UR4, UR7, UR4, 0x18 ;  /* 0x0000000407047291 */ /* 0x020fe4000f8ec0ff */
[----:B------:R-:W-:-:S02]  /*01b0*/  ULEA UR5, UR7, UR5, 0x18 ;  /* 0x0000000507057291 */ /* 0x000fc4000f8ec0ff */
[----:B------:R-:W-:Y:S02]  /*01c0*/  ULEA UR6, UR7, UR6, 0x18 ;  /* 0x0000000607067291 */ /* 0x000fe4000f8ec0ff */
[----:B------:R-:W-:Y:S02]  /*01d0*/  LEA R29, R10, UR4, 0x2 ;  /* 0x000000040a1d7c11 */ /* 0x000fe4000f8e10ff */
[C---:B0-----:R-:W-:Y:S02]  /*01e0*/  LEA R5, R0.reuse, UR5, 0x2 ;  /* 0x0000000500057c11 */ /* 0x041fe4000f8e10ff */
[C---:B-1----:R-:W-:Y:S02]  /*01f0*/  LEA R7, R0.reuse, UR6, 0x2 ;  /* 0x0000000600077c11 */ /* 0x042fe4000f8e10ff */
[----:B------:R-:W-:Y:S01]  /*0200*/  LEA R3, R0, UR4, 0x7 ;  /* 0x0000000400037c11 */ /* 0x000fe2000f8e38ff */
[----:B------:R-:W-:Y:S01]  /*0210*/  BSSY.RECONVERGENT B2, `(.L_x_0) ;  /* 0x0000042000027945 */ /* 0x000fe20003800200 */
[----:B----4-:R-:W-:Y:S04]  /*0220*/  STS [R29], R28 ;  /* 0x0000001c1d007388 */ /* 0x010fe80000000800 */
[----:B--2---:R-:W-:Y:S04]  /*0230*/  STS [R5], R6 ;  /* 0x0000000605007388 */ /* 0x004fe80000000800 */
[----:B---3--:R-:W-:Y:S01]  /*0240*/  STS [R7], R8 ;  /* 0x0000000807007388 */ /* 0x008fe20000000800 */
[----:B------:R-:W-:Y:S06]  /*0250*/  BAR.SYNC.DEFER_BLOCKING 0x0 ;  /* 0x0000000000007b1d */ /* 0x000fec0000010000 */
[----:B------:R-:W-:Y:S04]  /*0260*/  LDS.128 R4, [R3] ;  /* 0x0000000003047984 */ /* 0x000fe80000000c00 */
[----:B------:R-:W0:Y:S04]  /*0270*/  LDS.128 R24, [UR4+0x80] ;  /* 0x00008004ff187984 */ /* 0x000e280008000c00 */
[----:B------:R-:W-:Y:S04]  /*0280*/  LDS.128 R8, [R3+0x10] ;  /* 0x0000100003087984 */ /* 0x000fe80000000c00 */
[----:B------:R-:W1:Y:S04]  /*0290*/  LDS.128 R12, [UR4+0x90] ;  /* 0x00009004ff0c7984 */ /* 0x000e680008000c00 */
[----:B------:R-:W-:Y:S04]  /*02a0*/  LDS.128 R16, [R3+0x20] ;  /* 0x0000200003107984 */ /* 0x000fe80000000c00 */
[----:B------:R-:W2:Y:S01]  /*02b0*/  LDS.128 R20, [UR4+0xa0] ;  /* 0x0000a004ff147984 */ /* 0x000ea20008000c00 */
[----:B0-----:R-:W-:-:S04]  /*02c0*/  FFMA R4, R4, R24, RZ ;  /* 0x0000001804047223 */ /* 0x001fc800000000ff */
[----:B------:R-:W-:-:S04]  /*02d0*/  FFMA R25, R5, R25, R4 ;  /* 0x0000001905197223 */ /* 0x000fc80000000004 */
[----:B------:R-:W-:-:S04]  /*02e0*/  FFMA R6, R6, R26, R25 ;  /* 0x0000001a06067223 */ /* 0x000fc80000000019 */
[----:B------:R-:W-:Y:S02]  /*02f0*/  FFMA R7, R7, R27, R6 ;  /* 0x0000001b07077223 */ /* 0x000fe40000000006 */
[----:B------:R-:W-:Y:S02]  /*0300*/  LDS.128 R24, [UR4+0xb0] ;  /* 0x0000b004ff187984 */ /* 0x000fe40008000c00 */
[----:B-1----:R-:W-:Y:S02]  /*0310*/  FFMA R8, R8, R12, R7 ;  /* 0x0000000c08087223 */ /* 0x002fe40000000007 */
[----:B------:R-:W0:Y:S02]  /*0320*/  LDS.128 R4, [R3+0x30] ;  /* 0x0000300003047984 */ /* 0x000e240000000c00 */
[----:B------:R-:W-:-:S04]  /*0330*/  FFMA R9, R9, R13, R8 ;  /* 0x0000000d09097223 */ /* 0x000fc80000000008 */
[----:B------:R-:W-:-:S04]  /*0340*/  FFMA R10, R10, R14, R9 ;  /* 0x0000000e0a0a7223 */ /* 0x000fc80000000009 */
[----:B------:R-:W-:Y:S02]  /*0350*/  FFMA R11, R11, R15, R10 ;  /* 0x0000000f0b0b7223 */ /* 0x000fe4000000000a */
[----:B------:R-:W-:Y:S02]  /*0360*/  LDS.128 R12, [UR4+0xc0] ;  /* 0x0000c004ff0c7984 */ /* 0x000fe40008000c00 */
[----:B--2---:R-:W-:Y:S02]  /*0370*/  FFMA R16, R16, R20, R11 ;  /* 0x0000001410107223 */ /* 0x004fe4000000000b */
[----:B------:R-:W1:Y:S02]  /*0380*/  LDS.128 R8, [R3+0x40] ;  /* 0x0000400003087984 */ /* 0x000e640000000c00 */
[----:B------:R-:W-:-:S04]  /*0390*/  FFMA R17, R17, R21, R16 ;  /* 0x0000001511117223 */ /* 0x000fc80000000010 */
[----:B------:R-:W-:-:S04]  /*03a0*/  FFMA R18, R18, R22, R17 ;  /* 0x0000001612127223 */ /* 0x000fc80000000011 */
[----:B------:R-:W-:Y:S02]  /*03b0*/  FFMA R19, R19, R23, R18 ;  /* 0x0000001713137223 */ /* 0x000fe40000000012 */
[----:B------:R-:W-:Y:S02]  /*03c0*/  LDS.128 R20, [R3+0x50] ;  /* 0x0000500003147984 */ /* 0x000fe40000000c00 */
[----:B0-----:R-:W-:Y:S02]  /*03d0*/  FFMA R4, R4, R24, R19 ;  /* 0x0000001804047223 */ /* 0x001fe40000000013 */
[----:B------:R-:W0:Y:S02]  /*03e0*/  LDS.128 R16, [UR4+0xd0] ;  /* 0x0000d004ff107984 */ /* 0x000e240008000c00 */
[----:B------:R-:W-:-:S04]  /*03f0*/  FFMA R5, R5, R25, R4 ;  /* 0x0000001905057223 */ /* 0x000fc80000000004 */
[----:B------:R-:W-:-:S04]  /*0400*/  FFMA R6, R6, R26, R5 ;  /* 0x0000001a06067223 */ /* 0x000fc80000000005 */
[----:B------:R-:W-:Y:S02]  /*0410*/  FFMA R7, R7, R27, R6 ;  /* 0x0000001b07077223 */ /* 0x000fe40000000006 */
[----:B------:R-:W-:Y:S02]  /*0420*/  LDS.128 R24, [UR4+0xe0] ;  /* 0x0000e004ff187984 */ /* 0x000fe40008000c00 */
[----:B-1----:R-:W-:Y:S02]  /*0430*/  FFMA R8, R8, R12, R7 ;  /* 0x0000000c08087223 */ /* 0x002fe40000000007 */
[----:B------:R-:W1:Y:S02]  /*0440*/  LDS.128 R4, [R3+0x60] ;  /* 0x0000600003047984 */ /* 0x000e640000000c00 */
[----:B------:R-:W-:-:S04]  /*0450*/  FFMA R9, R9, R13, R8 ;  /* 0x0000000d09097223 */ /* 0x000fc80000000008 */
[----:B------:R-:W-:-:S04]  /*0460*/  FFMA R10, R10, R14, R9 ;  /* 0x0000000e0a0a7223 */ /* 0x000fc80000000009 */
[----:B------:R-:W-:Y:S02]  /*0470*/  FFMA R29, R11, R15, R10 ;  /* 0x0000000f0b1d7223 */ /* 0x000fe4000000000a */
[----:B------:R-:W-:Y:S04]  /*0480*/  LDS.128 R8, [R3+0x70] ;  /* 0x0000700003087984 */ /* 0x000fe80000000c00 */
[----:B------:R-:W2:Y:S01]  /*0490*/  LDS.128 R12, [UR4+0xf0] ;  /* 0x0000f004ff0c7984 */ /* 0x000ea20008000c00 */
[----:B0-----:R-:W-:-:S04]  /*04a0*/  FFMA R16, R20, R16, R29 ;  /* 0x0000001014107223 */ /* 0x001fc8000000001d */
[----:B------:R-:W-:-:S04]  /*04b0*/  FFMA R17, R21, R17, R16 ;  /* 0x0000001115117223 */ /* 0x000fc80000000010 */
[----:B------:R-:W-:-:S04]  /*04c0*/  FFMA R18, R22, R18, R17 ;  /* 0x0000001216127223 */ /* 0x000fc80000000011 */
[----:B------:R-:W-:-:S04]  /*04d0*/  FFMA R19, R23, R19, R18 ;  /* 0x0000001317137223 */ /* 0x000fc80000000012 */
[----:B-1----:R-:W-:-:S04]  /*04e0*/  FFMA R4, R4, R24, R19 ;  /* 0x0000001804047223 */ /* 0x002fc80000000013 */
[----:B------:R-:W-:-:S04]  /*04f0*/  FFMA R5, R5, R25, R4 ;  /* 0x0000001905057223 */ /* 0x000fc80000000004 */
[----:B------:R-:W-:-:S04]  /*0500*/  FFMA R6, R6, R26, R5 ;  /* 0x0000001a06067223 */ /* 0x000fc80000000005 */
[----:B------:R-:W-:-:S04]  /*0510*/  FFMA R7, R7, R27, R6 ;  /* 0x0000001b07077223 */ /* 0x000fc80000000006 */
[----:B--2---:R-:W-:Y:S01]  /*0520*/  FFMA R8, R8, R12, R7 ;  /* 0x0000000c08087223 */ /* 0x004fe20000000007 */
[----:B------:R-:W-:-:S03]  /*0530*/  HFMA2 R4, -RZ, RZ, 1.5517578125, 7.5519084930419921875e-05 ;  /* 0x3e3504f3ff047431 */ /* 0x000fc600000001ff */
[----:B------:R-:W-:-:S04]  /*0540*/  FFMA R9, R9, R13, R8 ;  /* 0x0000000d09097223 */ /* 0x000fc80000000008 */
[----:B------:R-:W-:Y:S01]  /*0550*/  FFMA R10, R10, R14, R9 ;  /* 0x0000000e0a0a7223 */ /* 0x000fe20000000009 */
[----:B------:R-:W-:-:S03]  /*0560*/  MOV R3, 0x40b504f3 ;  /* 0x40b504f300037802 */ /* 0x000fc60000000f00 */
[----:B------:R-:W-:Y:S02]  /*0570*/  FFMA R11, R11, R15, R10 ;  /* 0x0000000f0b0b7223 */ /* 0x000fe4000000000a */
[----:B------:R-:W-:Y:S02]  /*0580*/  FFMA R3, R4, -R3, 1 ;  /* 0x3f80000004037423 */ /* 0x000fe40000000803 */
[----:B------:R-:W0:Y:S02]  /*0590*/  FCHK P0, R11, 5.6568541526794433594 ;  /* 0x40b504f30b007902 */ /* 0x000e240000000000 */
[----:B------:R-:W-:-:S04]  /*05a0*/  FFMA R4, R3, R4, 0.17677669227123260498 ;  /* 0x3e3504f303047423 */ /* 0x000fc80000000004 */
[----:B------:R-:W-:-:S04]  /*05b0*/  FFMA R3, R11, R4, RZ ;  /* 0x000000040b037223 */ /* 0x000fc800000000ff */
[----:B------:R-:W-:-:S04]  /*05c0*/  FFMA R5, R3, -5.6568541526794433594, R11 ;  /* 0xc0b504f303057823 */ /* 0x000fc8000000000b */
[----:B------:R-:W-:Y:S01]  /*05d0*/  FFMA R3, R4, R5, R3 ;  /* 0x0000000504037223 */ /* 0x000fe20000000003 */
[----:B0-----:R-:W-:Y:S06]  /*05e0*/  @!P0 BRA `(.L_x_1) ;  /* 0x0000000000108947 */ /* 0x001fec0003800000 */
[----:B------:R-:W-:Y:S02]  /*05f0*/  MOV R4, 0x40b504f3 ;  /* 0x40b504f300047802 */ /* 0x000fe40000000f00 */
[----:B------:R-:W-:-:S07]  /*0600*/  MOV R8, 0x620 ;  /* 0x0000062000087802 */ /* 0x000fce0000000f00 */
[----:B------:R-:W-:Y:S05]  /*0610*/  CALL.REL.NOINC `($__internal_0_$__cuda_sm3x_div_rn_noftz_f32_slowpath) ;  /* 0x0000002800c07944 */ /* 0x000fea0003c00000 */
[----:B------:R-:W-:-:S07]  /*0620*/  MOV R3, R5 ;  /* 0x0000000500037202 */ /* 0x000fce0000000f00 */
.L_x_1:
[----:B------:R-:W-:Y:S05]  /*0630*/  BSYNC.RECONVERGENT B2 ;  /* 0x0000000000027941 */ /* 0x000fea0003800200 */
.L_x_0:
[----:B------:R-:W0:Y:S01]  /*0640*/  S2UR UR5, SR_CgaCtaId ;  /* 0x00000000000579c3 */ /* 0x000e220000008800 */
[----:B------:R-:W-:Y:S01]  /*0650*/  HFMA2 R5, -RZ, RZ, 0.96630859375, -0.0022525787353515625 ;  /* 0x3bbb989dff057431 */ /* 0x000fe200000001ff */
[----:B------:R-:W-:-:S06]  /*0660*/  FMNMX R4, R3, -INF , !PT ;  /* 0xff80000003047809 */ /* 0x000fcc0007800000 */
[----:B------:R-:W-:Y:S01]  /*0670*/  BAR.SYNC.DEFER_BLOCKING 0x0 ;  /* 0x0000000000007b1d */ /* 0x000fe20000010000 */
[----:B------:R-:W-:Y:S01]  /*0680*/  MOV R6, 0x437c0000 ;  /* 0x437c000000067802 */ /* 0x000fe20000000f00 */
[----:B------:R-:W-:-:S04]  /*0690*/  FADD R4, -R4, R3 ;  /* 0x0000000304047221 */ /* 0x000fc80000000100 */
[----:B------:R-:W-:Y:S01]  /*06a0*/  UMOV UR4, 0x400 ;  /* 0x0000040000047882 */ /* 0x000fe20000000000 */
[----:B------:R-:W-:Y:S01]  /*06b0*/  BSSY.RECONVERGENT B2, `(.L_x_2) ;  /* 0x000001b000027945 */ /* 0x000fe20003800200 */
[----:B------:R-:W-:-:S04]  /*06c0*/  FFMA.SAT R3, R4, R5, 0.5 ;  /* 0x3f00000004037423 */ /* 0x000fc80000002005 */
[----:B------:R-:W-:-:S04]  /*06d0*/  FFMA.RM R3, R3, R6, 12582913 ;  /* 0x4b40000103037423 */ /* 0x000fc80000004006 */
[C---:B------:R-:W-:Y:S01]  /*06e0*/  FADD R5, R3.reuse, -12583039 ;  /* 0xcb40007f03057421 */ /* 0x040fe20000000000 */
[----:B------:R-:W-:-:S03]  /*06f0*/  SHF.L.U32 R3, R3, 0x17, RZ ;  /* 0x0000001703037819 */ /* 0x000fc600000006ff */
[C---:B------:R-:W-:Y:S01]  /*0700*/  FFMA R5, R4.reuse, 1.4426950216293334961, -R5 ;  /* 0x3fb8aa3b04057823 */ /* 0x040fe20000000805 */
[----:B0-----:R-:W-:Y:S02]  /*0710*/  ULEA UR6, UR5, UR4, 0x18 ;  /* 0x0000000405067291 */ /* 0x001fe4000f8ec0ff */
[----:B------:R-:W-:Y:S01]  /*0720*/  UIADD3 UR4, UPT, UPT, UR4, 0x180, URZ ;  /* 0x0000018004047890 */ /* 0x000fe2000fffe0ff */
[----:B------:R-:W-:-:S03]  /*0730*/  FFMA R5, R4, 1.925963033500011079e-08, R5 ;  /* 0x32a5706004057823 */ /* 0x000fc60000000005 */
[----:B------:R-:W-:Y:S01]  /*0740*/  ULEA UR4, UR5, UR4, 0x18 ;  /* 0x0000000405047291 */ /* 0x000fe2000f8ec0ff */
[----:B------:R-:W0:Y:S02]  /*0750*/  MUFU.EX2 R4, R5 ;  /* 0x0000000500047308 */ /* 0x000e240000000800 */
[----:B------:R-:W1:Y:S03]  /*0760*/  LDS R8, [UR6+0x100] ;  /* 0x00010006ff087984 */ /* 0x000e660008000800 */
[----:B------:R-:W-:Y:S01]  /*0770*/  LEA R0, R0, UR4, 0x7 ;  /* 0x0000000400007c11 */ /* 0x000fe2000f8e38ff */
[----:B0-----:R-:W-:-:S04]  /*0780*/  FMUL R3, R3, R4 ;  /* 0x0000000403037220 */ /* 0x001fc80000400000 */
[----:B------:R-:W-:-:S04]  /*0790*/  FADD R6, RZ, R3 ;  /* 0x00000003ff067221 */ /* 0x000fc80000000000 */
[----:B------:R-:W0:Y:S01]  /*07a0*/  MUFU.RCP R7, R6 ;  /* 0x0000000600077308 */ /* 0x000e220000001000 */
[----:B-1----:R-:W-:Y:S01]  /*07b0*/  FFMA R11, R3, R8, RZ ;  /* 0x00000008030b7223 */ /* 0x002fe200000000ff */
[----:B0-----:R-:W-:-:S06]  /*07c0*/  FFMA R4, -R6, R7, 1 ;  /* 0x3f80000006047423 */ /* 0x001fcc0000000107 */
[----:B------:R-:W0:Y:S01]  /*07d0*/  FCHK P0, R11, R6 ;  /* 0x000000060b007302 */ /* 0x000e220000000000 */
[----:B------:R-:W-:-:S04]  /*07e0*/  FFMA R4, R7, R4, R7 ;  /* 0x0000000407047223 */ /* 0x000fc80000000007 */
[----:B------:R-:W-:-:S04]  /*07f0*/  FFMA R5, R11, R4, RZ ;  /* 0x000000040b057223 */ /* 0x000fc800000000ff */
[----:B------:R-:W-:-:S04]  /*0800*/  FFMA R7, -R6, R5, R11 ;  /* 0x0000000506077223 */ /* 0x000fc8000000010b */
[----:B------:R-:W-:Y:S01]  /*0810*/  FFMA R5, R4, R7, R5 ;  /* 0x0000000704057223 */ /* 0x000fe20000000005 */
[----:B0-----:R-:W-:Y:S06]  /*0820*/  @!P0 BRA `(.L_x_3) ;  /* 0x00000000000c8947 */ /* 0x001fec0003800000 */
[----:B------:R-:W-:Y:S02]  /*0830*/  MOV R4, R6 ;  /* 0x0000000600047202 */ /* 0x000fe40000000f00 */
[----:B------:R-:W-:-:S07]  /*0840*/  MOV R8, 0x860 ;  /* 0x0000086000087802 */ /* 0x000fce0000000f00 */
[----:B------:R-:W-:Y:S05]  /*0850*/  CALL.REL.NOINC `($__internal_0_$__cuda_sm3x_div_rn_noftz_f32_slowpath) ;  /* 0x0000002800307944 */ /* 0x000fea0003c00000 */
.L_x_3:
[----:B------:R-:W-:Y:S05]  /*0860*/  BSYNC.RECONVERGENT B2 ;  /* 0x0000000000027941 */ /* 0x000fea0003800200 */
.L_x_2:
[----:B------:R-:W0:Y:S01]  /*0870*/  S2UR UR5, SR_CgaCtaId ;  /* 0x00000000000579c3 */ /* 0x000e220000008800 */
[----:B------:R-:W-:Y:S01]  /*0880*/  UMOV UR4, 0x400 ;  /* 0x0000040000047882 */ /* 0x000fe20000000000 */
[----:B------:R-:W-:Y:S01]  /*0890*/  STS [R0], R5 ;  /* 0x0000000500007388 */ /* 0x000fe20000000800 */
[----:B------:R-:W1:Y:S01]  /*08a0*/  MUFU.RCP R7, R6 ;  /* 0x0000000600077308 */ /* 0x000e620000001000 */
[----:B------:R-:W-:Y:S01]  /*08b0*/  BSSY.RECONVERGENT B2, `(.L_x_4) ;  /* 0x000000f000027945 */ /* 0x000fe20003800200 */
[----:B-1----:R-:W-:Y:S01]  /*08c0*/  FFMA R8, -R6, R7, 1 ;  /* 0x3f80000006087423 */ /* 0x002fe20000000107 */
[----:B0-----:R-:W-:-:S09]  /*08d0*/  ULEA UR4, UR5, UR4, 0x18 ;  /* 0x0000000405047291 */ /* 0x001fd2000f8ec0ff */
[----:B------:R-:W0:Y:S02]  /*08e0*/  LDS R4, [UR4+0x104] ;  /* 0x00010404ff047984 */ /* 0x000e240008000800 */
[----:B0-----:R-:W-:Y:S01]  /*08f0*/  FFMA R11, R3, R4, RZ ;  /* 0x00000004030b7223 */ /* 0x001fe200000000ff */
[----:B------:R-:W-:-:S03]  /*0900*/  FFMA R4, R7, R8, R7 ;  /* 0x0000000807047223 */ /* 0x000fc60000000007 */
[----:B------:R-:W0:Y:S01]  /*0910*/  FCHK P0, R11, R6 ;  /* 0x000000060b007302 */ /* 0x000e220000000000 */
[----:B------:R-:W-:-:S04]  /*0920*/  FFMA R7, R4, R11, RZ ;  /* 0x0000000b04077223 */ /* 0x000fc800000000ff */
[----:B------:R-:W-:-:S04]  /*0930*/  FFMA R8, -R6, R7, R11 ;  /* 0x0000000706087223 */ /* 0x000fc8000000010b */
[----:B------:R-:W-:Y:S01]  /*0940*/  FFMA R7, R4, R8, R7 ;  /* 0x0000000804077223 */ /* 0x000fe20000000007 */
[----:B0-----:R-:W-:Y:S06]  /*0950*/  @!P0 BRA `(.L_x_5) ;  /* 0x0000000000108947 */ /* 0x001fec0003800000 */
[----:B------:R-:W-:Y:S02]  /*0960*/  MOV R4, R6 ;  /* 0x0000000600047202 */ /* 0x000fe40000000f00 */
[----:B------:R-:W-:-:S07]  /*0970*/  MOV R8, 0x990 ;  /* 0x0000099000087802 */ /* 0x000fce0000000f00 */
[----:B------:R-:W-:Y:S05]  /*0980*/  CALL.REL.NOINC `($__internal_0_$__cuda_sm3x_div_rn_noftz_f32_slowpath) ;  /* 0x0000002400e47944 */ /* 0x000fea0003c00000 */
[----:B------:R-:W-:-:S07]  /*0990*/  MOV R7, R5 ;  /* 0x0000000500077202 */ /* 0x000fce0000000f00 */
.L_x_5:
[----:B------:R-:W-:Y:S05]  /*09a0*/  BSYNC.RECONVERGENT B2 ;  /* 0x0000000000027941 */ /* 0x000fea0003800200 */
.L_x_4:
[----:B------:R-:W0:Y:S01]  /*09b0*/  S2UR UR5, SR_CgaCtaId ;  /* 0x00000000000579c3 */ /* 0x000e220000008800 */
[----:B------:R-:W-:Y:S01]  /*09c0*/  UMOV UR4, 0x400 ;  /* 0x0000040000047882 */ /* 0x000fe20000000000 */
[----:B------:R-:W-:Y:S01]  /*09d0*/  STS [R0+0x4], R7 ;  /* 0x0000040700007388 */ /* 0x000fe20000000800 */
        /* <DEDUP_REMOVED lines=15> */
.L_x_7:
[----:B------:R-:W-:Y:S05]  /*0ad0*/  BSYNC.RECONVERGENT B2 ;  /* 0x0000000000027941 */ /* 0x000fea0003800200 */
.L_x_6:
        /* <DEDUP_REMOVED lines=19> */
.L_x_9:
[----:B------:R-:W-:Y:S05]  /*0c10*/  BSYNC.RECONVERGENT B2 ;  /* 0x0000000000027941 */ /* 0x000fea0003800200 */
.L_x_8:
        /* <DEDUP_REMOVED lines=18> */
.L_x_11:
[----:B------:R-:W-:Y:S05]  /*0d40*/  BSYNC.RECONVERGENT B2 ;  /* 0x0000000000027941 */ /* 0x000fea0003800200 */
.L_x_10:
        /* <DEDUP_REMOVED lines=19> */
.L_x_13:
[----:B------:R-:W-:Y:S05]  /*0e80*/  BSYNC.RECONVERGENT B2 ;  /* 0x0000000000027941 */ /* 0x000fea0003800200 */
.L_x_12:
        /* <DEDUP_REMOVED lines=18> */
.L_x_15:
[----:B------:R-:W-:Y:S05]  /*0fb0*/  BSYNC.RECONVERGENT B2 ;  /* 0x0000000000027941 */ /* 0x000fea0003800200 */
.L_x_14:
        /* <DEDUP_REMOVED lines=19> */
.L_x_17:
[----:B------:R-:W-:Y:S05]  /*10f0*/  BSYNC.RECONVERGENT B2 ;  /* 0x0000000000027941 */ /* 0x000fea0003800200 */
.L_x_16:
        /* <DEDUP_REMOVED lines=18> */
.L_x_19:
[----:B------:R-:W-:Y:S05]  /*1220*/  BSYNC.RECONVERGENT B2 ;  /* 0x0000000000027941 */ /* 0x000fea0003800200 */
.L_x_18:
        /* <DEDUP_REMOVED lines=19> */
.L_x_21:
[----:B------:R-:W-:Y:S05]  /*1360*/  BSYNC.RECONVERGENT B2 ;  /* 0x0000000000027941 */ /* 0x000fea0003800200 */
.L_x_20:
        /* <DEDUP_REMOVED lines=18> */
.L_x_23:
[----:B------:R-:W-:Y:S05]  /*1490*/  BSYNC.RECONVERGENT B2 ;  /* 0x0000000000027941 */ /* 0x000fea0003800200 */
.L_x_22:
        /* <DEDUP_REMOVED lines=19> */
.L_x_25:
[----:B------:R-:W-:Y:S05]  /*15d0*/  BSYNC.RECONVERGENT B2 ;  /* 0x0000000000027941 */ /* 0x000fea0003800200 */
.L_x_24:
        /* <DEDUP_REMOVED lines=18> */
.L_x_27:
[----:B------:R-:W-:Y:S05]  /*1700*/  BSYNC.RECONVERGENT B2 ;  /* 0x0000000000027941 */ /* 0x000fea0003800200 */
.L_x_26:
        /* <DEDUP_REMOVED lines=19> */
.L_x_29:
[----:B------:R-:W-:Y:S05]  /*1840*/  BSYNC.RECONVERGENT B2 ;  /* 0x0000000000027941 */ /* 0x000fea0003800200 */
.L_x_28:
        /* <DEDUP_REMOVED lines=18> */
.L_x_31:
[----:B------:R-:W-:Y:S05]  /*1970*/  BSYNC.RECONVERGENT B2 ;  /* 0x0000000000027941 */ /* 0x000fea0003800200 */
.L_x_30:
        /* <DEDUP_REMOVED lines=19> */
.L_x_33:
[----:B------:R-:W-:Y:S05]  /*1ab0*/  BSYNC.RECONVERGENT B2 ;  /* 0x0000000000027941 */ /* 0x000fea0003800200 */
.L_x_32:
        /* <DEDUP_REMOVED lines=18> */
.L_x_35:
[----:B------:R-:W-:Y:S05]  /*1be0*/  BSYNC.RECONVERGENT B2 ;  /* 0x0000000000027941 */ /* 0x000fea0003800200 */
.L_x_34:
        /* <DEDUP_REMOVED lines=19> */
.L_x_37:
[----:B------:R-:W-:Y:S05]  /*1d20*/  BSYNC.RECONVERGENT B2 ;  /* 0x0000000000027941 */ /* 0x000fea0003800200 */
.L_x_36:
        /* <DEDUP_REMOVED lines=18> */
.L_x_39:
[----:B------:R-:W-:Y:S05]  /*1e50*/  BSYNC.RECONVERGENT B2 ;  /* 0x0000000000027941 */ /* 0x000fea0003800200 */
.L_x_38:
        /* <DEDUP_REMOVED lines=19> */
.L_x_41:
[----:B------:R-:W-:Y:S05]  /*1f90*/  BSYNC.RECONVERGENT B2 ;  /* 0x0000000000027941 */ /* 0x000fea0003800200 */
.L_x_40:
        /* <DEDUP_REMOVED lines=18> */
.L_x_43:
[----:B------:R-:W-:Y:S05]  /*20c0*/  BSYNC.RECONVERGENT B2 ;  /* 0x0000000000027941 */ /* 0x000fea0003800200 */
.L_x_42:
        /* <DEDUP_REMOVED lines=19> */
.L_x_45:
[----:B------:R-:W-:Y:S05]  /*2200*/  BSYNC.RECONVERGENT B2 ;  /* 0x0000000000027941 */ /* 0x000fea0003800200 */
.L_x_44:
        /* <DEDUP_REMOVED lines=18> */
.L_x_47:
[----:B------:R-:W-:Y:S05]  /*2330*/  BSYNC.RECONVERGENT B2 ;  /* 0x0000000000027941 */ /* 0x000fea0003800200 */
.L_x_46:
        /* <DEDUP_REMOVED lines=19> */
.L_x_49:
[----:B------:R-:W-:Y:S05]  /*2470*/  BSYNC.RECONVERGENT B2 ;  /* 0x0000000000027941 */ /* 0x000fea0003800200 */
.L_x_48:
        /* <DEDUP_REMOVED lines=18> */
.L_x_51:
[----:B------:R-:W-:Y:S05]  /*25a0*/  BSYNC.RECONVERGENT B2 ;  /* 0x0000000000027941 */ /* 0x000fea0003800200 */
.L_x_50:
        /* <DEDUP_REMOVED lines=19> */
.L_x_53:
[----:B------:R-:W-:Y:S05]  /*26e0*/  BSYNC.RECONVERGENT B2 ;  /* 0x0000000000027941 */ /* 0x000fea0003800200 */
.L_x_52:
        /* <DEDUP_REMOVED lines=18> */
.L_x_55:
[----:B------:R-:W-:Y:S05]  /*2810*/  BSYNC.RECONVERGENT B2 ;  /* 0x0000000000027941 */ /* 0x000fea0003800200 */
.L_x_54:
        /* <DEDUP_REMOVED lines=19> */
.L_x_57:
[----:B------:R-:W-:Y:S05]  /*2950*/  BSYNC.RECONVERGENT B2 ;  /* 0x0000000000027941 */ /* 0x000fea0003800200 */
.L_x_56:
        /* <DEDUP_REMOVED lines=18> */
.L_x_59:
[----:B------:R-:W-:Y:S05]  /*2a80*/  BSYNC.RECONVERGENT B2 ;  /* 0x0000000000027941 */ /* 0x000fea0003800200 */
.L_x_58:
        /* <DEDUP_REMOVED lines=19> */
.L_x_61:
[----:B------:R-:W-:Y:S05]  /*2bc0*/  BSYNC.RECONVERGENT B2 ;  /* 0x0000000000027941 */ /* 0x000fea0003800200 */
.L_x_60:
        /* <DEDUP_REMOVED lines=18> */
.L_x_63:
[----:B------:R-:W-:Y:S05]  /*2cf0*/  BSYNC.RECONVERGENT B2 ;  /* 0x0000000000027941 */ /* 0x000fea0003800200 */
.L_x_62:
        /* <DEDUP_REMOVED lines=19> */
.L_x_65:
[----:B------:R-:W-:Y:S05]  /*2e30*/  BSYNC.RECONVERGENT B2 ;  /* 0x0000000000027941 */ /* 0x000fea0003800200 */
.L_x_64:
[----:B------:R-:W-:Y:S01]  /*2e40*/  STS [R0+0x7c], R19 ;  /* 0x00007c1300007388 */ /* 0x000fe20000000800 */
[----:B------:R-:W0:Y:S01]  /*2e50*/  LDC.64 R16, c[0x0][0x398] ;  /* 0x0000e600ff107b82 */ /* 0x000e220000000a00 */
[----:B------:R-:W-:-:S07]  /*2e60*/  SHF.L.U32 R3, R2, 0x5, RZ ;  /* 0x0000000502037819 */ /* 0x000fce00000006ff */
[----:B------:R-:W-:Y:S01]  /*2e70*/  BAR.SYNC.DEFER_BLOCKING 0x0 ;  /* 0x0000000000007b1d */ /* 0x000fe20000010000 */
[----:B0-----:R-:W-:-:S05]  /*2e80*/  IMAD.WIDE R2, R3, 0x4, R16 ;  /* 0x0000000403027825 */ /* 0x001fca00078e0210 */
[----:B------:R-:W0:Y:S04]  /*2e90*/  LDS.128 R8, [R0] ;  /* 0x0000000000087984 */ /* 0x000e280000000c00 */
[----:B------:R-:W1:Y:S04]  /*2ea0*/  LDS.128 R4, [R0+0x10] ;  /* 0x0000100000047984 */ /* 0x000e680000000c00 */
[----:B------:R-:W2:Y:S04]  /*2eb0*/  LDS.128 R12, [R0+0x20] ;  /* 0x00002000000c7984 */ /* 0x000ea80000000c00 */
[----:B------:R-:W3:Y:S04]  /*2ec0*/  LDS.128 R24, [R0+0x30] ;  /* 0x0000300000187984 */ /* 0x000ee80000000c00 */
[----:B------:R-:W4:Y:S04]  /*2ed0*/  LDS.128 R20, [R0+0x40] ;  /* 0x0000400000147984 */ /* 0x000f280000000c00 */
[----:B------:R-:W5:Y:S04]  /*2ee0*/  LDS.128 R16, [R0+0x50] ;  /* 0x0000500000107984 */ /* 0x000f680000000c00 */
[----:B0-----:R-:W-:Y:S04]  /*2ef0*/  STG.E desc[UR8][R2.64], R8 ;  /* 0x0000000802007986 */ /* 0x001fe8000c101908 */
[----:B------:R-:W-:Y:S04]  /*2f00*/  STG.E desc[UR8][R2.64+0x4], R9 ;  /* 0x0000040902007986 */ /* 0x000fe8000c101908 */
[----:B------:R-:W-:Y:S04]  /*2f10*/  STG.E desc[UR8][R2.64+0x8], R10 ;  /* 0x0000080a02007986 */ /* 0x000fe8000c101908 */
[----:B------:R-:W-:Y:S04]  /*2f20*/  STG.E desc[UR8][R2.64+0xc], R11 ;  /* 0x00000c0b02007986 */ /* 0x000fe8000c101908 */
[----:B-1----:R-:W-:Y:S04]  /*2f30*/  STG.E desc[UR8][R2.64+0x10], R4 ;  /* 0x0000100402007986 */ /* 0x002fe8000c101908 */
[----:B------:R-:W-:Y:S04]  /*2f40*/  STG.E desc[UR8][R2.64+0x14], R5 ;  /* 0x0000140502007986 */ /* 0x000fe8000c101908 */
[----:B------:R-:W-:Y:S04]  /*2f50*/  STG.E desc[UR8][R2.64+0x18], R6 ;  /* 0x0000180602007986 */ /* 0x000fe8000c101908 */
[----:B------:R-:W-:Y:S04]  /*2f60*/  STG.E desc[UR8][R2.64+0x1c], R7 ;  /* 0x00001c0702007986 */ /* 0x000fe8000c101908 */
[----:B------:R-:W0:Y:S04]  /*2f70*/  LDS.128 R8, [R0+0x60] ;  /* 0x0000600000087984 */ /* 0x000e280000000c00 */
[----:B------:R-:W1:Y:S04]  /*2f80*/  LDS.128 R4, [R0+0x70] ;  /* 0x0000700000047984 */ /* 0x000e680000000c00 */
[----:B--2---:R-:W-:Y:S04]  /*2f90*/  STG.E desc[UR8][R2.64+0x20], R12 ;  /* 0x0000200c02007986 */ /* 0x004fe8000c101908 */
[----:B------:R-:W-:Y:S04]  /*2fa0*/  STG.E desc[UR8][R2.64+0x24], R13 ;  /* 0x0000240d02007986 */ /* 0x000fe8000c101908 */
[----:B------:R-:W-:Y:S04]  /*2fb0*/  STG.E desc[UR8][R2.64+0x28], R14 ;  /* 0x0000280e02007986 */ /* 0x000fe8000c101908 */
[----:B------:R-:W-:Y:S04]  /*2fc0*/  STG.E desc[UR8][R2.64+0x2c], R15 ;  /* 0x00002c0f02007986 */ /* 0x000fe8000c101908 */
[----:B---3--:R-:W-:Y:S04]  /*2fd0*/  STG.E desc[UR8][R2.64+0x30], R24 ;  /* 0x0000301802007986 */ /* 0x008fe8000c101908 */
[----:B------:R-:W-:Y:S04]  /*2fe0*/  STG.E desc[UR8][R2.64+0x34], R25 ;  /* 0x0000341902007986 */ /* 0x000fe8000c101908 */
[----:B------:R-:W-:Y:S04]  /*2ff0*/  STG.E desc[UR8][R2.64+0x38], R26 ;  /* 0x0000381a02007986 */ /* 0x000fe8000c101908 */
[----:B------:R-:W-:Y:S04]  /*3000*/  STG.E desc[UR8][R2.64+0x3c], R27 ;  /* 0x00003c1b02007986 */ /* 0x000fe8000c101908 */
[----:B----4-:R-:W-:Y:S04]  /*3010*/  STG.E desc[UR8][R2.64+0x40], R20 ;  /* 0x0000401402007986 */ /* 0x010fe8000c101908 */
[----:B------:R-:W-:Y:S04]  /*3020*/  STG.E desc[UR8][R2.64+0x44], R21 ;  /* 0x0000441502007986 */ /* 0x000fe8000c101908 */
[----:B------:R-:W-:Y:S04]  /*3030*/  STG.E desc[UR8][R2.64+0x48], R22 ;  /* 0x0000481602007986 */ /* 0x000fe8000c101908 */
[----:B------:R-:W-:Y:S04]  /*3040*/  STG.E desc[UR8][R2.64+0x4c], R23 ;  /* 0x00004c1702007986 */ /* 0x000fe8000c101908 */
[----:B-----5:R-:W-:Y:S04]  /*3050*/  STG.E desc[UR8][R2.64+0x50], R16 ;  /* 0x0000501002007986 */ /* 0x020fe8000c101908 */
[----:B------:R-:W-:Y:S04]  /*3060*/  STG.E desc[UR8][R2.64+0x54], R17 ;  /* 0x0000541102007986 */ /* 0x000fe8000c101908 */
[----:B------:R-:W-:Y:S04]  /*3070*/  STG.E desc[UR8][R2.64+0x58], R18 ;  /* 0x0000581202007986 */ /* 0x000fe8000c101908 */
[----:B------:R-:W-:Y:S04]  /*3080*/  STG.E desc[UR8][R2.64+0x5c], R19 ;  /* 0x00005c1302007986 */ /* 0x000fe8000c101908 */
[----:B0-----:R-:W-:Y:S04]  /*3090*/  STG.E desc[UR8][R2.64+0x60], R8 ;  /* 0x0000600802007986 */ /* 0x001fe8000c101908 */
[----:B------:R-:W-:Y:S04]  /*30a0*/  STG.E desc[UR8][R2.64+0x64], R9 ;  /* 0x0000640902007986 */ /* 0x000fe8000c101908 */
[----:B------:R-:W-:Y:S04]  /*30b0*/  STG.E desc[UR8][R2.64+0x68], R10 ;  /* 0x0000680a02007986 */ /* 0x000fe8000c101908 */
[----:B------:R-:W-:Y:S04]  /*30c0*/  STG.E desc[UR8][R2.64+0x6c], R11 ;  /* 0x00006c0b02007986 */ /* 0x000fe8000c101908 */
[----:B-1----:R-:W-:Y:S04]  /*30d0*/  STG.E desc[UR8][R2.64+0x70], R4 ;  /* 0x0000700402007986 */ /* 0x002fe8000c101908 */
[----:B------:R-:W-:Y:S04]  /*30e0*/  STG.E desc[UR8][R2.64+0x74], R5 ;  /* 0x0000740502007986 */ /* 0x000fe8000c101908 */
[----:B------:R-:W-:Y:S04]  /*30f0*/  STG.E desc[UR8][R2.64+0x78], R6 ;  /* 0x0000780602007986 */ /* 0x000fe8000c101908 */
[----:B------:R-:W-:Y:S01]  /*3100*/  STG.E desc[UR8][R2.64+0x7c], R7 ;  /* 0x00007c0702007986 */ /* 0x000fe2000c101908 */
[----:B------:R-:W-:Y:S05]  /*3110*/  EXIT ;  /* 0x000000000000794d */ /* 0x000fea0003800000 */
        .weak           $__internal_0_$__cuda_sm3x_div_rn_noftz_f32_slowpath
        .type           $__internal_0_$__cuda_sm3x_div_rn_noftz_f32_slowpath,@function
        .size           $__internal_0_$__cuda_sm3x_div_rn_noftz_f32_slowpath,(.L_x_78 - $__internal_0_$__cuda_sm3x_div_rn_noftz_f32_slowpath)
$__internal_0_$__cuda_sm3x_div_rn_noftz_f32_slowpath:
[----:B------:R-:W-:Y:S01]  /*3120*/  SHF.R.U32.HI R7, RZ, 0x17, R4 ;  /* 0x00000017ff077819 */ /* 0x000fe20000011604 */
[----:B------:R-:W-:Y:S01]  /*3130*/  BSSY.RECONVERGENT B0, `(.L_x_66) ;  /* 0x0000062000007945 */ /* 0x000fe20003800200 */
[----:B------:R-:W-:Y:S02]  /*3140*/  SHF.R.U32.HI R5, RZ, 0x17, R11 ;  /* 0x00000017ff057819 */ /* 0x000fe4000001160b */
[----:B------:R-:W-:Y:S02]  /*3150*/  LOP3.LUT R15, R7, 0xff, RZ, 0xc0, !PT ;  /* 0x000000ff070f7812 */ /* 0x000fe400078ec0ff */
[----:B------:R-:W-:Y:S02]  /*3160*/  LOP3.LUT R10, R5, 0xff, RZ, 0xc0, !PT ;  /* 0x000000ff050a7812 */ /* 0x000fe400078ec0ff */
[----:B------:R-:W-:Y:S02]  /*3170*/  IADD3 R9, PT, PT, R15, -0x1, RZ ;  /* 0xffffffff0f097810 */ /* 0x000fe40007ffe0ff */
[----:B------:R-:W-:-:S02]  /*3180*/  IADD3 R7, PT, PT, R10, -0x1, RZ ;  /* 0xffffffff0a077810 */ /* 0x000fc40007ffe0ff */
[----:B------:R-:W-:-:S04]  /*3190*/  ISETP.GT.U32.AND P0, PT, R9, 0xfd, PT ;  /* 0x000000fd0900780c */ /* 0x000fc80003f04070 */
[----:B------:R-:W-:-:S13]  /*31a0*/  ISETP.GT.U32.OR P0, PT, R7, 0xfd, P0 ;  /* 0x000000fd0700780c */ /* 0x000fda0000704470 */
[----:B------:R-:W-:Y:S01]  /*31b0*/  @!P0 MOV R5, RZ ;  /* 0x000000ff00058202 */ /* 0x000fe20000000f00 */
[----:B------:R-:W-:Y:S06]  /*31c0*/  @!P0 BRA `(.L_x_67) ;  /* 0x00000000005c8947 */ /* 0x000fec0003800000 */
[----:B------:R-:W-:Y:S02]  /*31d0*/  FSETP.GTU.FTZ.AND P0, PT, |R11|, +INF , PT ;  /* 0x7f8000000b00780b */ /* 0x000fe40003f1c200 */
[----:B------:R-:W-:-:S04]  /*31e0*/  FSETP.GTU.FTZ.AND P1, PT, |R4|, +INF , PT ;  /* 0x7f8000000400780b */ /* 0x000fc80003f3c200 */
[----:B------:R-:W-:-:S13]  /*31f0*/  PLOP3.LUT P0, PT, P0, P1, PT, 0xf8, 0x8f ;  /* 0x00000000008f781c */ /* 0x000fda0000703f70 */
[----:B------:R-:W-:Y:S05]  /*3200*/  @P0 BRA `(.L_x_68) ;  /* 0x00000004004c0947 */ /* 0x000fea0003800000 */
[----:B------:R-:W-:-:S13]  /*3210*/  LOP3.LUT P0, RZ, R4, 0x7fffffff, R11, 0xc8, !PT ;  /* 0x7fffffff04ff7812 */ /* 0x000fda000780c80b */
[----:B------:R-:W-:Y:S05]  /*3220*/  @!P0 BRA `(.L_x_69) ;  /* 0x00000004003c8947 */ /* 0x000fea0003800000 */
[C---:B------:R-:W-:Y:S02]  /*3230*/  FSETP.NEU.FTZ.AND P2, PT, |R11|.reuse, +INF , PT ;  /* 0x7f8000000b00780b */ /* 0x040fe40003f5d200 */
[----:B------:R-:W-:Y:S02]  /*3240*/  FSETP.NEU.FTZ.AND P1, PT, |R4|, +INF , PT ;  /* 0x7f8000000400780b */ /* 0x000fe40003f3d200 */
[----:B------:R-:W-:-:S11]  /*3250*/  FSETP.NEU.FTZ.AND P0, PT, |R11|, +INF , PT ;  /* 0x7f8000000b00780b */ /* 0x000fd60003f1d200 */
[----:B------:R-:W-:Y:S05]  /*3260*/  @!P1 BRA !P2, `(.L_x_69) ;  /* 0x00000004002c9947 */ /* 0x000fea0005000000 */
[----:B------:R-:W-:-:S04]  /*3270*/  LOP3.LUT P2, RZ, R11, 0x7fffffff, RZ, 0xc0, !PT ;  /* 0x7fffffff0bff7812 */ /* 0x000fc8000784c0ff */
[----:B------:R-:W-:-:S13]  /*3280*/  PLOP3.LUT P1, PT, P1, P2, PT, 0x2f, 0xf2 ;  /* 0x0000000000f2781c */ /* 0x000fda0000f24577 */
[----:B------:R-:W-:Y:S05]  /*3290*/  @P1 BRA `(.L_x_70) ;  /* 0x0000000400181947 */ /* 0x000fea0003800000 */
[----:B------:R-:W-:-:S04]  /*32a0*/  LOP3.LUT P1, RZ, R4, 0x7fffffff, RZ, 0xc0, !PT ;  /* 0x7fffffff04ff7812 */ /* 0x000fc8000782c0ff */
[----:B------:R-:W-:-:S13]  /*32b0*/  PLOP3.LUT P0, PT, P0, P1, PT, 0x2f, 0xf2 ;  /* 0x0000000000f2781c */ /* 0x000fda0000702577 */
[----:B------:R-:W-:Y:S05]  /*32c0*/  @P0 BRA `(.L_x_71) ;  /* 0x0000000400000947 */ /* 0x000fea0003800000 */
[----:B------:R-:W-:Y:S02]  /*32d0*/  ISETP.GE.AND P0, PT, R7, RZ, PT ;  /* 0x000000ff0700720c */ /* 0x000fe40003f06270 */
[----:B------:R-:W-:-:S11]  /*32e0*/  ISETP.GE.AND P1, PT, R9, RZ, PT ;  /* 0x000000ff0900720c */ /* 0x000fd60003f26270 */
[----:B------:R-:W-:Y:S01]  /*32f0*/  @P0 MOV R5, RZ ;  /* 0x000000ff00050202 */ /* 0x000fe20000000f00 */
[----:B------:R-:W-:Y:S01]  /*3300*/  @!P0 FFMA R11, R11, 1.84467440737095516160e+19, RZ ;  /* 0x5f8000000b0b8823 */ /* 0x000fe200000000ff */
[----:B------:R-:W-:Y:S01]  /*3310*/  @!P0 MOV R5, 0xffffffc0 ;  /* 0xffffffc000058802 */ /* 0x000fe20000000f00 */
[----:B------:R-:W-:-:S03]  /*3320*/  @!P1 FFMA R4, R4, 1.84467440737095516160e+19, RZ ;  /* 0x5f80000004049823 */ /* 0x000fc600000000ff */
[----:B------:R-:W-:-:S07]  /*3330*/  @!P1 IADD3 R5, PT, PT, R5, 0x40, RZ ;  /* 0x0000004005059810 */ /* 0x000fce0007ffe0ff */
.L_x_67:
[----:B------:R-:W-:Y:S01]  /*3340*/  LEA R7, R15, 0xc0800000, 0x17 ;  /* 0xc08000000f077811 */ /* 0x000fe200078eb8ff */
[----:B------:R-:W-:Y:S01]  /*3350*/  BSSY.RECONVERGENT B1, `(.L_x_72) ;  /* 0x0000036000017945 */ /* 0x000fe20003800200 */
[----:B------:R-:W-:Y:S02]  /*3360*/  IADD3 R10, PT, PT, R10, -0x7f, RZ ;  /* 0xffffff810a0a7810 */ /* 0x000fe40007ffe0ff */
[----:B------:R-:W-:-:S03]  /*3370*/  IADD3 R7, PT, PT, -R7, R4, RZ ;  /* 0x0000000407077210 */ /* 0x000fc60007ffe1ff */
[C---:B------:R-:W-:Y:S01]  /*3380*/  IMAD R4, R10.reuse, -0x800000, R11 ;  /* 0xff8000000a047824 */ /* 0x040fe200078e020b */
[----:B------:R-:W0:Y:S01]  /*3390*/  MUFU.RCP R9, R7 ;  /* 0x0000000700097308 */ /* 0x000e220000001000 */
[----:B------:R-:W-:Y:S01]  /*33a0*/  FADD.FTZ R13, -R7, -RZ ;  /* 0x800000ff070d7221 */ /* 0x000fe20000010100 */
[----:B------:R-:W-:-:S04]  /*33b0*/  IADD3 R10, PT, PT, R10, 0x7f, -R15 ;  /* 0x0000007f0a0a7810 */ /* 0x000fc80007ffe80f */
[----:B------:R-:W-:Y:S01]  /*33c0*/  IADD3 R10, PT, PT, R10, R5, RZ ;  /* 0x000000050a0a7210 */ /* 0x000fe20007ffe0ff */
[----:B0-----:R-:W-:-:S04]  /*33d0*/  FFMA R12, R9, R13, 1 ;  /* 0x3f800000090c7423 */ /* 0x001fc8000000000d */
[----:B------:R-:W-:-:S04]  /*33e0*/  FFMA R14, R9, R12, R9 ;  /* 0x0000000c090e7223 */ /* 0x000fc80000000009 */
[----:B------:R-:W-:-:S04]  /*33f0*/  FFMA R9, R4, R14, RZ ;  /* 0x0000000e04097223 */ /* 0x000fc800000000ff */
[----:B------:R-:W-:-:S04]  /*3400*/  FFMA R12, R13, R9, R4 ;  /* 0x000000090d0c7223 */ /* 0x000fc80000000004 */
[----:B------:R-:W-:-:S04]  /*3410*/  FFMA R9, R14, R12, R9 ;  /* 0x0000000c0e097223 */ /* 0x000fc80000000009 */
[----:B------:R-:W-:-:S04]  /*3420*/  FFMA R12, R13, R9, R4 ;  /* 0x000000090d0c7223 */ /* 0x000fc80000000004 */
[----:B------:R-:W-:-:S05]  /*3430*/  FFMA R4, R14, R12, R9 ;  /* 0x0000000c0e047223 */ /* 0x000fca0000000009 */
[----:B------:R-:W-:-:S04]  /*3440*/  SHF.R.U32.HI R7, RZ, 0x17, R4 ;  /* 0x00000017ff077819 */ /* 0x000fc80000011604 */
[----:B------:R-:W-:-:S04]  /*3450*/  LOP3.LUT R7, R7, 0xff, RZ, 0xc0, !PT ;  /* 0x000000ff07077812 */ /* 0x000fc800078ec0ff */
[----:B------:R-:W-:-:S04]  /*3460*/  IADD3 R11, PT, PT, R7, R10, RZ ;  /* 0x0000000a070b7210 */ /* 0x000fc80007ffe0ff */
[----:B------:R-:W-:-:S04]  /*3470*/  IADD3 R5, PT, PT, R11, -0x1, RZ ;  /* 0xffffffff0b057810 */ /* 0x000fc80007ffe0ff */
[----:B------:R-:W-:-:S13]  /*3480*/  ISETP.GE.U32.AND P0, PT, R5, 0xfe, PT ;  /* 0x000000fe0500780c */ /* 0x000fda0003f06070 */
[----:B------:R-:W-:Y:S05]  /*3490*/  @!P0 BRA `(.L_x_73) ;  /* 0x0000000000808947 */ /* 0x000fea0003800000 */
[----:B------:R-:W-:-:S13]  /*34a0*/  ISETP.GT.AND P0, PT, R11, 0xfe, PT ;  /* 0x000000fe0b00780c */ /* 0x000fda0003f04270 */
[----:B------:R-:W-:Y:S05]  /*34b0*/  @P0 BRA `(.L_x_74) ;  /* 0x00000000006c0947 */ /* 0x000fea0003800000 */
[----:B------:R-:W-:-:S13]  /*34c0*/  ISETP.GE.AND P0, PT, R11, 0x1, PT ;  /* 0x000000010b00780c */ /* 0x000fda0003f06270 */
[----:B------:R-:W-:Y:S05]  /*34d0*/  @P0 BRA `(.L_x_75) ;  /* 0x0000000000740947 */ /* 0x000fea0003800000 */
[----:B------:R-:W-:Y:S02]  /*34e0*/  ISETP.GE.AND P0, PT, R11, -0x18, PT ;  /* 0xffffffe80b00780c */ /* 0x000fe40003f06270 */
[----:B------:R-:W-:-:S11]  /*34f0*/  LOP3.LUT R4, R4, 0x80000000, RZ, 0xc0, !PT ;  /* 0x8000000004047812 */ /* 0x000fd600078ec0ff */
[----:B------:R-:W-:Y:S05]  /*3500*/  @!P0 BRA `(.L_x_75) ;  /* 0x0000000000688947 */ /* 0x000fea0003800000 */
[CCC-:B------:R-:W-:Y:S01]  /*3510*/  FFMA.RZ R5, R14.reuse, R12.reuse, R9.reuse ;  /* 0x0000000c0e057223 */ /* 0x1c0fe2000000c009 */
[CCC-:B------:R-:W-:Y:S01]  /*3520*/  FFMA.RM R10, R14.reuse, R12.reuse, R9.reuse ;  /* 0x0000000c0e0a7223 */ /* 0x1c0fe20000004009 */
[C---:B------:R-:W-:Y:S02]  /*3530*/  ISETP.NE.AND P2, PT, R11.reuse, RZ, PT ;  /* 0x000000ff0b00720c */ /* 0x040fe40003f45270 */
[----:B------:R-:W-:Y:S02]  /*3540*/  ISETP.NE.AND P1, PT, R11, RZ, PT ;  /* 0x000000ff0b00720c */ /* 0x000fe40003f25270 */
[----:B------:R-:W-:Y:S01]  /*3550*/  LOP3.LUT R7, R5, 0x7fffff, RZ, 0xc0, !PT ;  /* 0x007fffff05077812 */ /* 0x000fe200078ec0ff */
[----:B------:R-:W-:Y:S01]  /*3560*/  FFMA.RP R5, R14, R12, R9 ;  /* 0x0000000c0e057223 */ /* 0x000fe20000008009 */
[----:B------:R-:W-:Y:S02]  /*3570*/  IADD3 R12, PT, PT, R11, 0x20, RZ ;  /* 0x000000200b0c7810 */ /* 0x000fe40007ffe0ff */
[----:B------:R-:W-:-:S02]  /*3580*/  LOP3.LUT R7, R7, 0x800000, RZ, 0xfc, !PT ;  /* 0x0080000007077812 */ /* 0x000fc400078efcff */
[----:B------:R-:W-:Y:S02]  /*3590*/  IADD3 R9, PT, PT, -R11, RZ, RZ ;  /* 0x000000ff0b097210 */ /* 0x000fe40007ffe1ff */
[----:B------:R-:W-:Y:S02]  /*35a0*/  SHF.L.U32 R12, R7, R12, RZ ;  /* 0x0000000c070c7219 */ /* 0x000fe400000006ff */
[----:B------:R-:W-:Y:S02]  /*35b0*/  FSETP.NEU.FTZ.AND P0, PT, R5, R10, PT ;  /* 0x0000000a0500720b */ /* 0x000fe40003f1d000 */
[----:B------:R-:W-:Y:S02]  /*35c0*/  SEL R10, R9, RZ, P2 ;  /* 0x000000ff090a7207 */ /* 0x000fe40001000000 */
[----:B------:R-:W-:Y:S02]  /*35d0*/  ISETP.NE.AND P1, PT, R12, RZ, P1 ;  /* 0x000000ff0c00720c */ /* 0x000fe40000f25270 */
[----:B------:R-:W-:-:S02]  /*35e0*/  SHF.R.U32.HI R10, RZ, R10, R7 ;  /* 0x0000000aff0a7219 */ /* 0x000fc40000011607 */
[----:B------:R-:W-:Y:S02]  /*35f0*/  PLOP3.LUT P0, PT, P0, P1, PT, 0xf8, 0x8f ;  /* 0x00000000008f781c */ /* 0x000fe40000703f70 */
[----:B------:R-:W-:Y:S02]  /*3600*/  SHF.R.U32.HI R12, RZ, 0x1, R10 ;  /* 0x00000001ff0c7819 */ /* 0x000fe4000001160a */
[----:B------:R-:W-:-:S04]  /*3610*/  SEL R5, RZ, 0x1, !P0 ;  /* 0x00000001ff057807 */ /* 0x000fc80004000000 */
[----:B------:R-:W-:-:S04]  /*3620*/  LOP3.LUT R5, R5, 0x1, R12, 0xf8, !PT ;  /* 0x0000000105057812 */ /* 0x000fc800078ef80c */
[----:B------:R-:W-:-:S04]  /*3630*/  LOP3.LUT R5, R5, R10, RZ, 0xc0, !PT ;  /* 0x0000000a05057212 */ /* 0x000fc800078ec0ff */
[----:B------:R-:W-:-:S04]  /*3640*/  IADD3 R5, PT, PT, R12, R5, RZ ;  /* 0x000000050c057210 */ /* 0x000fc80007ffe0ff */
[----:B------:R-:W-:Y:S01]  /*3650*/  LOP3.LUT R4, R5, R4, RZ, 0xfc, !PT ;  /* 0x0000000405047212 */ /* 0x000fe200078efcff */
[----:B------:R-:W-:Y:S06]  /*3660*/  BRA `(.L_x_75) ;  /* 0x0000000000107947 */ /* 0x000fec0003800000 */
.L_x_74:
[----:B------:R-:W-:-:S04]  /*3670*/  LOP3.LUT R4, R4, 0x80000000, RZ, 0xc0, !PT ;  /* 0x8000000004047812 */ /* 0x000fc800078ec0ff */
[----:B------:R-:W-:Y:S01]  /*3680*/  LOP3.LUT R4, R4, 0x7f800000, RZ, 0xfc, !PT ;  /* 0x7f80000004047812 */ /* 0x000fe200078efcff */
[----:B------:R-:W-:Y:S06]  /*3690*/  BRA `(.L_x_75) ;  /* 0x0000000000047947 */ /* 0x000fec0003800000 */
.L_x_73:
[----:B------:R-:W-:-:S07]  /*36a0*/  LEA R4, R10, R4, 0x17 ;  /* 0x000000040a047211 */ /* 0x000fce00078eb8ff */
.L_x_75:
[----:B------:R-:W-:Y:S05]  /*36b0*/  BSYNC.RECONVERGENT B1 ;  /* 0x0000000000017941 */ /* 0x000fea0003800200 */
.L_x_72:
[----:B------:R-:W-:Y:S05]  /*36c0*/  BRA `(.L_x_76) ;  /* 0x0000000000207947 */ /* 0x000fea0003800000 */
.L_x_71:
[----:B------:R-:W-:-:S04]  /*36d0*/  LOP3.LUT R4, R4, 0x80000000, R11, 0x48, !PT ;  /* 0x8000000004047812 */ /* 0x000fc800078e480b */
[----:B------:R-:W-:Y:S01]  /*36e0*/  LOP3.LUT R4, R4, 0x7f800000, RZ, 0xfc, !PT ;  /* 0x7f80000004047812 */ /* 0x000fe200078efcff */
[----:B------:R-:W-:Y:S06]  /*36f0*/  BRA `(.L_x_76) ;  /* 0x0000000000147947 */ /* 0x000fec0003800000 */
.L_x_70:
[----:B------:R-:W-:Y:S01]  /*3700*/  LOP3.LUT R4, R4, 0x80000000, R11, 0x48, !PT ;  /* 0x8000000004047812 */ /* 0x000fe200078e480b */
[----:B------:R-:W-:Y:S06]  /*3710*/  BRA `(.L_x_76) ;  /* 0x00000000000c7947 */ /* 0x000fec0003800000 */
.L_x_69:
[----:B------:R-:W0:Y:S01]  /*3720*/  MUFU.RSQ R4, -QNAN ;  /* 0xffc0000000047908 */ /* 0x000e220000001400 */
[----:B------:R-:W-:Y:S05]  /*3730*/  BRA `(.L_x_76) ;  /* 0x0000000000047947 */ /* 0x000fea0003800000 */
.L_x_68:
[----:B------:R-:W-:-:S07]  /*3740*/  FADD.FTZ R4, R11, R4 ;  /* 0x000000040b047221 */ /* 0x000fce0000010000 */
.L_x_76:
[----:B------:R-:W-:Y:S05]  /*3750*/  BSYNC.RECONVERGENT B0 ;  /* 0x0000000000007941 */ /* 0x000fea0003800200 */
.L_x_66:
[----:B------:R-:W-:Y:S01]  /*3760*/  HFMA2 R9, -RZ, RZ, 0, 0 ;  /* 0x00000000ff097431 */ /* 0x000fe200000001ff */
[----:B0-----:R-:W-:-:S03]  /*3770*/  MOV R5, R4 ;  /* 0x0000000400057202 */ /* 0x001fc60000000f00 */
[----:B------:R-:W-:Y:S05]  /*3780*/  RET.REL.NODEC R8 `(_Z20flashAttentionKernelPKfS0_S0_PfS1_S1_) ;  /* 0xffffffc8081c7950 */ /* 0x000fea0003c3ffff */
.L_x_77:
[----:B------:R-:W-:-:S00]  /*3790*/  BRA `(.L_x_77) ;  /* 0xfffffffc00fc7947 */ /* 0x000fc0000383ffff */
[----:B------:R-:W-:-:S00]  /*37a0*/  NOP ;  /* 0x0000000000007918 */ /* 0x000fc00000000000 */
        /* <DEDUP_REMOVED lines=13> */
.L_x_78:


//--------------------- .nv.shared._Z20flashAttentionKernelPKfS0_S0_PfS1_S1_ --------------------------
	.section	.nv.shared._Z20flashAttentionKernelPKfS0_S0_PfS1_S1_,"aw",@nobits
	.sectionflags	@""
	.align	4
.nv.shared._Z20flashAttentionKernelPKfS0_S0_PfS1_S1_:
	.zero		1536


//--------------------- .nv.shared.reserved.0     --------------------------
	.section	.nv.shared.reserved.0,"aw",@nobits
	.weak		__nv_reservedSMEM_offset_0_alias
	.size		__nv_reservedSMEM_offset_0_alias, 0, 64
	.other		__nv_reservedSMEM_offset_0_alias,@"STO_CUDA_RESERVED_SHARED STV_DEFAULT"
__nv_reservedSMEM_offset_0_alias:
	.zero		0
	.zero		64


//--------------------- .nv.constant0._Z20flashAttentionKernelPKfS0_S0_PfS1_S1_ --------------------------
	.section	.nv.constant0._Z20flashAttentionKernelPKfS0_S0_PfS1_S1_,"a",@progbits
	.sectionflags	@""
	.align	4
.nv.constant0._Z20flashAttentionKernelPKfS0_S0_PfS1_S1_:
	.zero		944


//--------------------- SYMBOLS --------------------------

	.type		.nv.reservedSmem.offset0,@object
	.size		.nv.reservedSmem.offset0,0x4
	.type		.nv.reservedSmem.cap,@object
	.size		.nv.reservedSmem.cap,0x4
